// auto-generated by cutlass_sweep.gemm — config: {"arch": "sm_90", "cluster_m": 1, "cluster_n": 1, "dtype": "e4m3", "dtype_b": "e4m3", "layout": "nt", "stages": 0, "tile_k": 64, "tile_m": 64, "tile_n": 512}
#include "cutlass/cutlass.h"
#include "cutlass/gemm/collective/collective_builder.hpp"
#include "cutlass/gemm/device/gemm_universal_adapter.h"
#include "cutlass/gemm/kernel/gemm_universal.hpp"
#include "cutlass/epilogue/collective/collective_builder.hpp"

using ElemA = cutlass::float_e4m3_t;
using ElemB = cutlass::float_e4m3_t;
using ElemCD = cutlass::float_e4m3_t;
using Acc  = float;
using TileShape    = cute::Shape<cute::_64, cute::_512, cute::_64>;
using ClusterShape = cute::Shape<cute::_1, cute::_1, cute::_1>;

using CollectiveEpilogue = typename cutlass::epilogue::collective::CollectiveBuilder<
    cutlass::arch::Sm90, cutlass::arch::OpClassTensorOp,
    TileShape, ClusterShape,
    cutlass::epilogue::collective::EpilogueTileAuto,
    Acc, Acc,
    ElemCD, cutlass::layout::RowMajor, 128 / cutlass::sizeof_bits<ElemCD>::value,
    ElemCD, cutlass::layout::RowMajor, 128 / cutlass::sizeof_bits<ElemCD>::value,
    cutlass::epilogue::collective::EpilogueScheduleAuto
  >::CollectiveOp;

using CollectiveMainloop = typename cutlass::gemm::collective::CollectiveBuilder<
    cutlass::arch::Sm90, cutlass::arch::OpClassTensorOp,
    ElemA, cutlass::layout::RowMajor, 128 / cutlass::sizeof_bits<ElemA>::value,
    ElemB, cutlass::layout::ColumnMajor, 128 / cutlass::sizeof_bits<ElemB>::value,
    Acc,
    TileShape, ClusterShape,
    cutlass::gemm::collective::StageCountAutoCarveout<static_cast<int>(sizeof(typename CollectiveEpilogue::SharedStorage))>,
    cutlass::gemm::collective::KernelScheduleAuto
  >::CollectiveOp;

using GemmKernel = cutlass::gemm::kernel::GemmUniversal<
    cute::Shape<int,int,int,int>,
    CollectiveMainloop,
    CollectiveEpilogue
>;
using Gemm = cutlass::gemm::device::GemmUniversalAdapter<GemmKernel>;

// Force the device kernel symbol into the cubin without needing a host main.
auto* _anchor = &cutlass::device_kernel<GemmKernel>;


// ===== COMPILED SASS (sm_90a) =====

	.target	sm_90a

	.elftype	@"ET_EXEC"


//--------------------- .note.nv.tkinfo           --------------------------
	.section	.note.nv.tkinfo,"",@"SHT_NOTE"
	.sectionflags	@"SHF_NOTE_NV_TKINFO"
	.tkinfo
        /*0018*/ 	.word	0x00000002
        /*0030*/ 	.string	""
        /*0030*/ 	.string	"ptxas"
        /*0030*/ 	.string	"Cuda compilation tools, release 13.0, V13.0.88"
        /*0030*/ 	.string	"Build cuda_13.0.r13.0/compiler.36424714_0"
        /*0030*/ 	.string	"-arch sm_90a -m 64 "



//--------------------- .note.nv.cuinfo           --------------------------
	.section	.note.nv.cuinfo,"",@"SHT_NOTE"
	.sectionflags	@"SHF_NOTE_NV_CUINFO"
        /*0018*/ 	.short	0x0002
        /*001a*/ 	.short	0x005a
        /*001c*/ 	.short	0x0082
	.zero		2


//--------------------- .nv.info                  --------------------------
	.section	.nv.info,"",@"SHT_CUDA_INFO"
	.align	4


	//----- nvinfo : EIATTR_REGCOUNT
	.align		4
        /*0000*/ 	.byte	0x04, 0x2f
        /*0002*/ 	.short	(.L_12 - .L_11)
	.align		4
.L_11:
        /*0004*/ 	.word	index@(_ZN7cutlass13device_kernelINS_4gemm6kernel13GemmUniversalIN4cute5tupleIJiiiiEEENS1_10collective13CollectiveMmaINS1_37MainloopSm90TmaGmmaWarpSpecializedFP8ILi6ENS5_IJNS4_1CILi1EEESB_SB_EEENS1_32KernelTmaWarpSpecializedPingpongEEENS5_IJNSA_ILi64EEENSA_ILi512EEESF_EEENS_12float_e4m3_tENS5_IJlSB_lEEESI_SJ_NS4_8TiledMMAINS4_8MMA_AtomIJNS4_4SM904GMMA31MMA_64x256x32_F32E4M3E4M3_SS_TNILNSN_7ScaleInE1ELSP_1EEEEEENS4_6LayoutISC_NS5_IJNSA_ILi0EEEST_ST_EEEEENS5_IJNS4_10UnderscoreESW_SW_EEEEENS4_13SM90_TMA_LOADENS4_14ComposedLayoutINS4_7SwizzleILi2ELi4ELi3EEENS4_18smem_ptr_flag_bitsILi8EEENSS_INS5_IJNSA_ILi8EEESF_EEENS5_IJSF_SB_EEEEEEEvNS4_8identityESZ_S19_vS1A_EENS_8epilogue10collective6detail29Sm90TmaWarpSpecializedAdapterINS1D_15DefaultEpilogueISI_SJ_SJ_NS1C_6thread17LinearCombinationISI_Li1EffLNS1H_9ScaleType4KindE0ELNS_15FloatRoundStyleE2ESI_EENS1_15EpilogueDefaultEEEEEvvEEEEvNT_6ParamsE)
        /*0008*/ 	.word	0x000000a8


	//----- nvinfo : EIATTR_FRAME_SIZE
	.align		4
.L_12:
        /*000c*/ 	.byte	0x04, 0x11
        /*000e*/ 	.short	(.L_14 - .L_13)
	.align		4
.L_13:
        /*0010*/ 	.word	index@(_ZN7cutlass13device_kernelINS_4gemm6kernel13GemmUniversalIN4cute5tupleIJiiiiEEENS1_10collective13CollectiveMmaINS1_37MainloopSm90TmaGmmaWarpSpecializedFP8ILi6ENS5_IJNS4_1CILi1EEESB_SB_EEENS1_32KernelTmaWarpSpecializedPingpongEEENS5_IJNSA_ILi64EEENSA_ILi512EEESF_EEENS_12float_e4m3_tENS5_IJlSB_lEEESI_SJ_NS4_8TiledMMAINS4_8MMA_AtomIJNS4_4SM904GMMA31MMA_64x256x32_F32E4M3E4M3_SS_TNILNSN_7ScaleInE1ELSP_1EEEEEENS4_6LayoutISC_NS5_IJNSA_ILi0EEEST_ST_EEEEENS5_IJNS4_10UnderscoreESW_SW_EEEEENS4_13SM90_TMA_LOADENS4_14ComposedLayoutINS4_7SwizzleILi2ELi4ELi3EEENS4_18smem_ptr_flag_bitsILi8EEENSS_INS5_IJNSA_ILi8EEESF_EEENS5_IJSF_SB_EEEEEEEvNS4_8identityESZ_S19_vS1A_EENS_8epilogue10collective6detail29Sm90TmaWarpSpecializedAdapterINS1D_15DefaultEpilogueISI_SJ_SJ_NS1C_6thread17LinearCombinationISI_Li1EffLNS1H_9ScaleType4KindE0ELNS_15FloatRoundStyleE2ESI_EENS1_15EpilogueDefaultEEEEEvvEEEEvNT_6ParamsE)
        /*0014*/ 	.word	0x00000880


	//----- nvinfo : EIATTR_MIN_STACK_SIZE
	.align		4
.L_14:
        /*0018*/ 	.byte	0x04, 0x12
        /*001a*/ 	.short	(.L_16 - .L_15)
	.align		4
.L_15:
        /*001c*/ 	.word	index@(_ZN7cutlass13device_kernelINS_4gemm6kernel13GemmUniversalIN4cute5tupleIJiiiiEEENS1_10collective13CollectiveMmaINS1_37MainloopSm90TmaGmmaWarpSpecializedFP8ILi6ENS5_IJNS4_1CILi1EEESB_SB_EEENS1_32KernelTmaWarpSpecializedPingpongEEENS5_IJNSA_ILi64EEENSA_ILi512EEESF_EEENS_12float_e4m3_tENS5_IJlSB_lEEESI_SJ_NS4_8TiledMMAINS4_8MMA_AtomIJNS4_4SM904GMMA31MMA_64x256x32_F32E4M3E4M3_SS_TNILNSN_7ScaleInE1ELSP_1EEEEEENS4_6LayoutISC_NS5_IJNSA_ILi0EEEST_ST_EEEEENS5_IJNS4_10UnderscoreESW_SW_EEEEENS4_13SM90_TMA_LOADENS4_14ComposedLayoutINS4_7SwizzleILi2ELi4ELi3EEENS4_18smem_ptr_flag_bitsILi8EEENSS_INS5_IJNSA_ILi8EEESF_EEENS5_IJSF_SB_EEEEEEEvNS4_8identityESZ_S19_vS1A_EENS_8epilogue10collective6detail29Sm90TmaWarpSpecializedAdapterINS1D_15DefaultEpilogueISI_SJ_SJ_NS1C_6thread17LinearCombinationISI_Li1EffLNS1H_9ScaleType4KindE0ELNS_15FloatRoundStyleE2ESI_EENS1_15EpilogueDefaultEEEEEvvEEEEvNT_6ParamsE)
        /*0020*/ 	.word	0x00000880
.L_16:


//--------------------- .nv.compat                --------------------------
	.section	.nv.compat,"",@"SHT_CUDA_COMPAT_INFO"
	.align	4
        /*0000*/ 	.byte	0x02, 0x09, 0x01, 0x00, 0x02, 0x02, 0x04, 0x00, 0x02, 0x05, 0x05, 0x00, 0x03, 0x07, 0x01, 0x01
        /*0010*/ 	.byte	0x02, 0x03, 0x01, 0x00, 0x02, 0x06, 0x01, 0x00, 0x04, 0x0b, 0x08, 0x00, 0x00, 0x00, 0x00, 0x00
        /*0020*/ 	.byte	0x00, 0x00, 0x00, 0x00


//--------------------- .nv.info._ZN7cutlass13device_kernelINS_4gemm6kernel13GemmUniversalIN4cute5tupleIJiiiiEEENS1_10collective13CollectiveMmaINS1_37MainloopSm90TmaGmmaWarpSpecializedFP8ILi6ENS5_IJNS4_1CILi1EEESB_SB_EEENS1_32KernelTmaWarpSpecializedPingpongEEENS5_IJNSA_ILi64EEENSA_ILi512EEESF_EEENS_12float_e4m3_tENS5_IJlSB_lEEESI_SJ_NS4_8TiledMMAINS4_8MMA_AtomIJNS4_4SM904GMMA31MMA_64x256x32_F32E4M3E4M3_SS_TNILNSN_7ScaleInE1ELSP_1EEEEEENS4_6LayoutISC_NS5_IJNSA_ILi0EEEST_ST_EEEEENS5_IJNS4_10UnderscoreESW_SW_EEEEENS4_13SM90_TMA_LOADENS4_14ComposedLayoutINS4_7SwizzleILi2ELi4ELi3EEENS4_18smem_ptr_flag_bitsILi8EEENSS_INS5_IJNSA_ILi8EEESF_EEENS5_IJSF_SB_EEEEEEEvNS4_8identityESZ_S19_vS1A_EENS_8epilogue10collective6detail29Sm90TmaWarpSpecializedAdapterINS1D_15DefaultEpilogueISI_SJ_SJ_NS1C_6thread17LinearCombinationISI_Li1EffLNS1H_9ScaleType4KindE0ELNS_15FloatRoundStyleE2ESI_EENS1_15EpilogueDefaultEEEEEvvEEEEvNT_6ParamsE --------------------------
	.section	.nv.info._ZN7cutlass13device_kernelINS_4gemm6kernel13GemmUniversalIN4cute5tupleIJiiiiEEENS1_10collective13CollectiveMmaINS1_37MainloopSm90TmaGmmaWarpSpecializedFP8ILi6ENS5_IJNS4_1CILi1EEESB_SB_EEENS1_32KernelTmaWarpSpecializedPingpongEEENS5_IJNSA_ILi64EEENSA_ILi512EEESF_EEENS_12float_e4m3_tENS5_IJlSB_lEEESI_SJ_NS4_8TiledMMAINS4_8MMA_AtomIJNS4_4SM904GMMA31MMA_64x256x32_F32E4M3E4M3_SS_TNILNSN_7ScaleInE1ELSP_1EEEEEENS4_6LayoutISC_NS5_IJNSA_ILi0EEEST_ST_EEEEENS5_IJNS4_10UnderscoreESW_SW_EEEEENS4_13SM90_TMA_LOADENS4_14ComposedLayoutINS4_7SwizzleILi2ELi4ELi3EEENS4_18smem_ptr_flag_bitsILi8EEENSS_INS5_IJNSA_ILi8EEESF_EEENS5_IJSF_SB_EEEEEEEvNS4_8identityESZ_S19_vS1A_EENS_8epilogue10collective6detail29Sm90TmaWarpSpecializedAdapterINS1D_15DefaultEpilogueISI_SJ_SJ_NS1C_6thread17LinearCombinationISI_Li1EffLNS1H_9ScaleType4KindE0ELNS_15FloatRoundStyleE2ESI_EENS1_15EpilogueDefaultEEEEEvvEEEEvNT_6ParamsE,"",@"SHT_CUDA_INFO"
	.sectionflags	@""
	.align	4


	//----- nvinfo : EIATTR_CUDA_API_VERSION
	.align		4
        /*0000*/ 	.byte	0x04, 0x37
        /*0002*/ 	.short	(.L_18 - .L_17)
.L_17:
        /*0004*/ 	.word	0x00000082


	//----- nvinfo : EIATTR_KPARAM_INFO
	.align		4
.L_18:
        /*0008*/ 	.byte	0x04, 0x17
        /*000a*/ 	.short	(.L_20 - .L_19)
.L_19:
        /*000c*/ 	.word	0x00000000
        /*0010*/ 	.short	0x0000
        /*0012*/ 	.short	0x0070
        /*0014*/ 	.byte	0x00, 0xf0, 0x01, 0x10


	//----- nvinfo : EIATTR_SPARSE_MMA_MASK
	.align		4
.L_20:
        /*0018*/ 	.byte	0x03, 0x50
        /*001a*/ 	.short	0x0000


	//----- nvinfo : EIATTR_MAXREG_COUNT
	.align		4
        /*001c*/ 	.byte	0x03, 0x1b
        /*001e*/ 	.short	0x00a8


	//----- nvinfo : EIATTR_NUM_BARRIERS
	.align		4
        /*0020*/ 	.byte	0x02, 0x4c
        /*0022*/ 	.byte	0x01
	.zero		1


	//----- nvinfo : EIATTR_ANNOTATIONS
	.align		4
        /*0024*/ 	.byte	0x04, 0x55
        /*0026*/ 	.short	(.L_22 - .L_21)


	//   ....[0]....
.L_21:
        /*0028*/ 	.word	0x00000001
        /*002c*/ 	.byte	0x90, 0x0b, 0x00, 0x00, 0x01, 0x00, 0x00, 0x00, 0xc0, 0x0b, 0x00, 0x00, 0x01, 0x00, 0x00, 0x00
        /* <DEDUP_REMOVED lines=1589> */
        /*638c*/ 	.byte	0xf0, 0x5e, 0x02, 0x00, 0x01, 0x00, 0x00, 0x00, 0x40, 0x5f, 0x02, 0x00


	//----- nvinfo : EIATTR_MERCURY_ISA_VERSION
	.align		4
.L_22:
        /*6398*/ 	.byte	0x03, 0x5f
        /*639a*/ 	.short	0x0101


	//----- nvinfo : EIATTR_INT_WARP_WIDE_INSTR_OFFSETS
	.align		4
        /*639c*/ 	.byte	0x04, 0x31
        /*639e*/ 	.short	(.L_24 - .L_23)


	//   ....[0]....
.L_23:
        /*63a0*/ 	.word	0x000004f0


	//   ....[1]....
        /*63a4*/ 	.word	0x00000500


	//   ....[2]....
        /*63a8*/ 	.word	0x00000570


	//   ....[3]....
        /*63ac*/ 	.word	0x00000580


	//   ....[4]....
        /*63b0*/ 	.word	0x00000590


	//   ....[5]....
        /*63b4*/ 	.word	0x000005b0


	//   ....[6]....
        /*63b8*/ 	.word	0x00000610


	//   ....[7]....
        /*63bc*/ 	.word	0x00000630


	//----- nvinfo : EIATTR_COOP_GROUP_MASK_REGIDS
	.align		4
.L_24:
        /*63c0*/ 	.byte	0x04, 0x29
        /*63c2*/ 	.short	(.L_26 - .L_25)


	//   ....[0]....
.L_25:
        /*63c4*/ 	.word	0xffffffff


	//   ....[1]....
        /*63c8*/ 	.word	0xffffffff


	//   ....[2]....
        /*63cc*/ 	.word	0xffffffff


	//   ....[3]....
        /*63d0*/ 	.word	0xffffffff


	//   ....[4]....
        /*63d4*/ 	.word	0xffffffff


	//   ....[5]....
        /*63d8*/ 	.word	0xffffffff


	//----- nvinfo : EIATTR_COOP_GROUP_INSTR_OFFSETS
	.align		4
.L_26:
        /*63dc*/ 	.byte	0x04, 0x28
        /*63de*/ 	.short	(.L_28 - .L_27)


	//   ....[0]....
.L_27:
        /*63e0*/ 	.word	0x00000060


	//   ....[1]....
        /*63e4*/ 	.word	0x00000090


	//   ....[2]....
        /*63e8*/ 	.word	0x00000190


	//   ....[3]....
        /*63ec*/ 	.word	0x000003e0


	//   ....[4]....
        /*63f0*/ 	.word	0x00000420


	//   ....[5]....
        /*63f4*/ 	.word	0x00000460


	//----- nvinfo : EIATTR_REG_RECONFIG
	.align		4
.L_28:
        /*63f8*/ 	.byte	0x01, 0x54
	.zero		2


	//----- nvinfo : EIATTR_MBARRIER_INSTR_OFFSETS
	.align		4
        /*63fc*/ 	.byte	0x04, 0x39
        /*63fe*/ 	.short	(.L_30 - .L_29)


	//   ....[0]....
.L_29:
        /*6400*/ 	.word	0x00000310
        /*6404*/ 	.word	0x000000ff
        /*6408*/ 	.word	0x00000000
        /*640c*/ 	.short	0x0100
        /*640e*/ 	.byte	0x07
	.zero		1


	//   ....[1]....
        /*6410*/ 	.word	0x00000320
        /*6414*/ 	.word	0x000000ff
        /*6418*/ 	.word	0x00000030
        /*641c*/ 	.short	0x0100
        /*641e*/ 	.byte	0x07
	.zero		1


	//   ....[2]....
        /*6420*/ 	.word	0x00000330
        /*6424*/ 	.word	0x000000ff
        /*6428*/ 	.word	0x00000008
        /*642c*/ 	.short	0x0100
        /*642e*/ 	.byte	0x07
	.zero		1


	//   ....[3]....
        /*6430*/ 	.word	0x00000340
        /*6434*/ 	.word	0x000000ff
        /*6438*/ 	.word	0x00000038
        /*643c*/ 	.short	0x0100
        /*643e*/ 	.byte	0x07
	.zero		1


	//   ....[4]....
        /*6440*/ 	.word	0x00000350
        /*6444*/ 	.word	0x000000ff
        /*6448*/ 	.word	0x00000010
        /*644c*/ 	.short	0x0100
        /*644e*/ 	.byte	0x07
	.zero		1


	//   ....[5]....
        /*6450*/ 	.word	0x00000360
        /*6454*/ 	.word	0x000000ff
        /*6458*/ 	.word	0x00000040
        /*645c*/ 	.short	0x0100
        /*645e*/ 	.byte	0x07
	.zero		1


	//   ....[6]....
        /*6460*/ 	.word	0x00000370
        /*6464*/ 	.word	0x000000ff
        /*6468*/ 	.word	0x00000018
        /*646c*/ 	.short	0x0100
        /*646e*/ 	.byte	0x07
	.zero		1


	//   ....[7]....
        /*6470*/ 	.word	0x00000380
        /*6474*/ 	.word	0x000000ff
        /*6478*/ 	.word	0x00000048
        /*647c*/ 	.short	0x0100
        /*647e*/ 	.byte	0x07
	.zero		1


	//   ....[8]....
        /*6480*/ 	.word	0x00000390
        /*6484*/ 	.word	0x000000ff
        /*6488*/ 	.word	0x00000020
        /*648c*/ 	.short	0x0100
        /*648e*/ 	.byte	0x07
	.zero		1


	//   ....[9]....
        /*6490*/ 	.word	0x000003a0
        /*6494*/ 	.word	0x000000ff
        /*6498*/ 	.word	0x00000050
        /*649c*/ 	.short	0x0100
        /*649e*/ 	.byte	0x07
	.zero		1


	//   ....[10]....
        /*64a0*/ 	.word	0x000003b0
        /*64a4*/ 	.word	0x000000ff
        /*64a8*/ 	.word	0x00000028
        /*64ac*/ 	.short	0x0100
        /*64ae*/ 	.byte	0x07
	.zero		1


	//   ....[11]....
        /*64b0*/ 	.word	0x000003c0
        /*64b4*/ 	.word	0x000000ff
        /*64b8*/ 	.word	0x00000058
        /*64bc*/ 	.short	0x0100
        /*64be*/ 	.byte	0x07
	.zero		1


	//   ....[12]....
        /*64c0*/ 	.word	0x00000650
        /*64c4*/ 	.word	0x000000ff
        /*64c8*/ 	.word	0x00000090
        /*64cc*/ 	.short	0x0100
        /*64ce*/ 	.byte	0x07
	.zero		1


	//   ....[13]....
        /*64d0*/ 	.word	0x00000660
        /*64d4*/ 	.word	0x000000ff
        /*64d8*/ 	.word	0x00000098
        /*64dc*/ 	.short	0x0100
        /*64de*/ 	.byte	0x07
	.zero		1


	//   ....[14]....
        /*64e0*/ 	.word	0x000006a0
        /*64e4*/ 	.word	0x000000ff
        /*64e8*/ 	.word	0x00000070
        /*64ec*/ 	.short	0x0100
        /*64ee*/ 	.byte	0x0a
	.zero		1


	//   ....[15]....
        /*64f0*/ 	.word	0x000006c0
        /*64f4*/ 	.word	0x000000ff
        /*64f8*/ 	.word	0x00000078
        /*64fc*/ 	.short	0x0100
        /*64fe*/ 	.byte	0x0a
	.zero		1


	//   ....[16]....
        /*6500*/ 	.word	0x000006d0
        /*6504*/ 	.word	0x000000ff
        /*6508*/ 	.word	0x00000080
        /*650c*/ 	.short	0x0100
        /*650e*/ 	.byte	0x0a
	.zero		1


	//   ....[17]....
        /*6510*/ 	.word	0x000006e0
        /*6514*/ 	.word	0x000000ff
        /*6518*/ 	.word	0x00000088
        /*651c*/ 	.short	0x0100
        /*651e*/ 	.byte	0x0a
	.zero		1


	//   ....[18]....
        /*6520*/ 	.word	0x000015f0
        /*6524*/ 	.word	0x000000ff
        /*6528*/ 	.word	0xfffffff8
        /*652c*/ 	.short	0x010a
        /*652e*/ 	.byte	0x13
	.zero		1


	//   ....[19]....
        /*6530*/ 	.word	0x00002f80
        /*6534*/ 	.word	0x000000ff
        /*6538*/ 	.word	0x00000000
        /*653c*/ 	.short	0x010a
        /*653e*/ 	.byte	0x06
	.zero		1


	//   ....[20]....
        /*6540*/ 	.word	0x00002fc0
        /*6544*/ 	.word	0x000000ff
        /*6548*/ 	.word	0x00000000
        /*654c*/ 	.short	0x010a
        /*654e*/ 	.byte	0x06
	.zero		1


	//   ....[21]....
        /*6550*/ 	.word	0x00007300
        /*6554*/ 	.word	0x000000ff
        /*6558*/ 	.word	0x00000000
        /*655c*/ 	.short	0x010a
        /*655e*/ 	.byte	0x09
	.zero		1


	//   ....[22]....
        /*6560*/ 	.word	0x00007340
        /*6564*/ 	.word	0x000000ff
        /*6568*/ 	.word	0x00000000
        /*656c*/ 	.short	0x010a
        /*656e*/ 	.byte	0x09
	.zero		1


	//   ....[23]....
        /*6570*/ 	.word	0x0000d2b0
        /*6574*/ 	.word	0x000000ff
        /*6578*/ 	.word	0x00000000
        /*657c*/ 	.short	0x0101
        /*657e*/ 	.byte	0x08
	.zero		1


	//   ....[24]....
        /*6580*/ 	.word	0x00010c50
        /*6584*/ 	.word	0x00000000
        /*6588*/ 	.word	0x00000000
        /*658c*/ 	.short	0x0101
        /*658e*/ 	.byte	0x1e
	.zero		1


	//   ....[25]....
        /*6590*/ 	.word	0x00010d50
        /*6594*/ 	.word	0x000000ff
        /*6598*/ 	.word	0x00000000
        /*659c*/ 	.short	0x0101
        /*659e*/ 	.byte	0x08
	.zero		1


	//   ....[26]....
        /*65a0*/ 	.word	0x00010de0
        /*65a4*/ 	.word	0x000000ff
        /*65a8*/ 	.word	0x00000008
        /*65ac*/ 	.short	0x010a
        /*65ae*/ 	.byte	0x13
	.zero		1


	//   ....[27]....
        /*65b0*/ 	.word	0x00024560
        /*65b4*/ 	.word	0x00000003
        /*65b8*/ 	.word	0x00000000
        /*65bc*/ 	.short	0x0101
        /*65be*/ 	.byte	0x1e
	.zero		1


	//   ....[28]....
        /*65c0*/ 	.word	0x00024f60
        /*65c4*/ 	.word	0x0000000a
        /*65c8*/ 	.word	0x00000030
        /*65cc*/ 	.short	0x010a
        /*65ce*/ 	.byte	0x3f
	.zero		1


	//   ....[29]....
        /*65d0*/ 	.word	0x000252e0
        /*65d4*/ 	.word	0x00000002
        /*65d8*/ 	.word	0x00000098
        /*65dc*/ 	.short	0x0101
        /*65de*/ 	.byte	0x3f
	.zero		1


	//   ....[30]....
        /*65e0*/ 	.word	0x00025b00
        /*65e4*/ 	.word	0x00000005
        /*65e8*/ 	.word	0x00000000
        /*65ec*/ 	.short	0x010a
        /*65ee*/ 	.byte	0x3f
	.zero		1


	//   ....[31]....
        /*65f0*/ 	.word	0x00025b90
        /*65f4*/ 	.word	0x00000007
        /*65f8*/ 	.word	0x00000000
        /*65fc*/ 	.short	0x010a
        /*65fe*/ 	.byte	0x3f
	.zero		1


	//   ....[32]....
        /*6600*/ 	.word	0x00025c20
        /*6604*/ 	.word	0x00000007
        /*6608*/ 	.word	0x00000000
        /*660c*/ 	.short	0x010a
        /*660e*/ 	.byte	0x3f
	.zero		1


	//   ....[33]....
        /*6610*/ 	.word	0x00025cb0
        /*6614*/ 	.word	0x00000007
        /*6618*/ 	.word	0x00000000
        /*661c*/ 	.short	0x010a
        /*661e*/ 	.byte	0x3f
	.zero		1


	//   ....[34]....
        /*6620*/ 	.word	0x00025d40
        /*6624*/ 	.word	0x00000007
        /*6628*/ 	.word	0x00000000
        /*662c*/ 	.short	0x010a
        /*662e*/ 	.byte	0x3f
	.zero		1


	//   ....[35]....
        /*6630*/ 	.word	0x00025dd0
        /*6634*/ 	.word	0x00000003
        /*6638*/ 	.word	0x00000000
        /*663c*/ 	.short	0x010a
        /*663e*/ 	.byte	0x3f
	.zero		1


	//   ....[36]....
        /*6640*/ 	.word	0x00025e40
        /*6644*/ 	.word	0x00000003
        /*6648*/ 	.word	0xfffffff8
        /*664c*/ 	.short	0x010a
        /*664e*/ 	.byte	0x3f
	.zero		1


	//   ....[37]....
        /*6650*/ 	.word	0x00025ea0
        /*6654*/ 	.word	0x00000003
        /*6658*/ 	.word	0x00000000
        /*665c*/ 	.short	0x010a
        /*665e*/ 	.byte	0x3f
	.zero		1


	//   ....[38]....
        /*6660*/ 	.word	0x00025f10
        /*6664*/ 	.word	0x00000000
        /*6668*/ 	.word	0x00000000
        /*666c*/ 	.short	0x010a
        /*666e*/ 	.byte	0x3f
	.zero		1


	//   ....[39]....
        /*6670*/ 	.word	0x00025f80
        /*6674*/ 	.word	0x00000019
        /*6678*/ 	.word	0x00000008
        /*667c*/ 	.short	0x010a
        /*667e*/ 	.byte	0x3f
	.zero		1


	//   ....[40]....
        /*6680*/ 	.word	0x00026050
        /*6684*/ 	.word	0x0000000a
        /*6688*/ 	.word	0x00000030
        /*668c*/ 	.short	0x010a
        /*668e*/ 	.byte	0x3f
	.zero		1


	//   ....[41]....
        /*6690*/ 	.word	0x00026130
        /*6694*/ 	.word	0x00000005
        /*6698*/ 	.word	0x00000000
        /*669c*/ 	.short	0x010a
        /*669e*/ 	.byte	0x3f
	.zero		1


	//   ....[42]....
        /*66a0*/ 	.word	0x00026180
        /*66a4*/ 	.word	0x00000007
        /*66a8*/ 	.word	0x00000000
        /*66ac*/ 	.short	0x010a
        /*66ae*/ 	.byte	0x3f
	.zero		1


	//   ....[43]....
        /*66b0*/ 	.word	0x000261d0
        /*66b4*/ 	.word	0x00000007
        /*66b8*/ 	.word	0x00000000
        /*66bc*/ 	.short	0x010a
        /*66be*/ 	.byte	0x3f
	.zero		1


	//   ....[44]....
        /*66c0*/ 	.word	0x00026220
        /*66c4*/ 	.word	0x00000007
        /*66c8*/ 	.word	0x00000000
        /*66cc*/ 	.short	0x010a
        /*66ce*/ 	.byte	0x3f
	.zero		1


	//   ....[45]....
        /*66d0*/ 	.word	0x00026270
        /*66d4*/ 	.word	0x00000007
        /*66d8*/ 	.word	0x00000000
        /*66dc*/ 	.short	0x010a
        /*66de*/ 	.byte	0x3f
	.zero		1


	//----- nvinfo : EIATTR_NUM_MBARRIERS
	.align		4
.L_30:
        /*66e0*/ 	.byte	0x03, 0x38
        /*66e2*/ 	.short	0x0012


	//----- nvinfo : EIATTR_EXIT_INSTR_OFFSETS
	.align		4
        /*66e4*/ 	.byte	0x04, 0x1c
        /*66e6*/ 	.short	(.L_32 - .L_31)


	//   ....[0]....
.L_31:
        /*66e8*/ 	.word	0x000012f0


	//   ....[1]....
        /*66ec*/ 	.word	0x00001350


	//   ....[2]....
        /*66f0*/ 	.word	0x00024c70


	//   ....[3]....
        /*66f4*/ 	.word	0x00024ca0


	//   ....[4]....
        /*66f8*/ 	.word	0x00025e20


	//----- nvinfo : EIATTR_MAX_THREADS
	.align		4
.L_32:
        /*66fc*/ 	.byte	0x04, 0x05
        /*66fe*/ 	.short	(.L_34 - .L_33)
.L_33:
        /*6700*/ 	.word	0x00000180
        /*6704*/ 	.word	0x00000001
        /*6708*/ 	.word	0x00000001


	//----- nvinfo : EIATTR_CRS_STACK_SIZE
	.align		4
.L_34:
        /*670c*/ 	.byte	0x04, 0x1e
        /*670e*/ 	.short	(.L_36 - .L_35)
.L_35:
        /*6710*/ 	.word	0x00000000


	//----- nvinfo : EIATTR_CBANK_PARAM_SIZE
	.align		4
.L_36:
        /*6714*/ 	.byte	0x03, 0x19
        /*6716*/ 	.short	0x0470


	//----- nvinfo : EIATTR_PARAM_CBANK
	.align		4
        /*6718*/ 	.byte	0x04, 0x0a
        /*671a*/ 	.short	(.L_38 - .L_37)
	.align		4
.L_37:
        /*671c*/ 	.word	index@(.nv.constant0._ZN7cutlass13device_kernelINS_4gemm6kernel13GemmUniversalIN4cute5tupleIJiiiiEEENS1_10collective13CollectiveMmaINS1_37MainloopSm90TmaGmmaWarpSpecializedFP8ILi6ENS5_IJNS4_1CILi1EEESB_SB_EEENS1_32KernelTmaWarpSpecializedPingpongEEENS5_IJNSA_ILi64EEENSA_ILi512EEESF_EEENS_12float_e4m3_tENS5_IJlSB_lEEESI_SJ_NS4_8TiledMMAINS4_8MMA_AtomIJNS4_4SM904GMMA31MMA_64x256x32_F32E4M3E4M3_SS_TNILNSN_7ScaleInE1ELSP_1EEEEEENS4_6LayoutISC_NS5_IJNSA_ILi0EEEST_ST_EEEEENS5_IJNS4_10UnderscoreESW_SW_EEEEENS4_13SM90_TMA_LOADENS4_14ComposedLayoutINS4_7SwizzleILi2ELi4ELi3EEENS4_18smem_ptr_flag_bitsILi8EEENSS_INS5_IJNSA_ILi8EEESF_EEENS5_IJSF_SB_EEEEEEEvNS4_8identityESZ_S19_vS1A_EENS_8epilogue10collective6detail29Sm90TmaWarpSpecializedAdapterINS1D_15DefaultEpilogueISI_SJ_SJ_NS1C_6thread17LinearCombinationISI_Li1EffLNS1H_9ScaleType4KindE0ELNS_15FloatRoundStyleE2ESI_EENS1_15EpilogueDefaultEEEEEvvEEEEvNT_6ParamsE)
        /*6720*/ 	.short	0x0210
        /*6722*/ 	.short	0x0470


	//----- nvinfo : EIATTR_SW_WAR
	.align		4
.L_38:
        /*6724*/ 	.byte	0x04, 0x36
        /*6726*/ 	.short	(.L_40 - .L_39)
.L_39:
        /*6728*/ 	.word	0x00000008
.L_40:


//--------------------- .nv.callgraph             --------------------------
	.section	.nv.callgraph,"",@"SHT_CUDA_CALLGRAPH"
	.align	4
	.sectionentsize	8
	.align		4
        /*0000*/ 	.word	0x00000000
	.align		4
        /*0004*/ 	.word	0xffffffff
	.align		4
        /*0008*/ 	.word	0x00000000
	.align		4
        /*000c*/ 	.word	0xfffffffe
	.align		4
        /*0010*/ 	.word	0x00000000
	.align		4
        /*0014*/ 	.word	0xfffffffd
	.align		4
        /*0018*/ 	.word	0x00000000
	.align		4
        /*001c*/ 	.word	0xfffffffc


//--------------------- .nv.constant4             --------------------------
	.section	.nv.constant4,"a",@progbits
	.align	8
	.align		8
.nv.constant4:
        /*0000*/ 	.dword	_ZN40_INTERNAL_8dc22e70_4_k_cu_6272eeb8_116754cuda3std3__45__cpo5beginE
	.align		8
        /*0008*/ 	.dword	_ZN40_INTERNAL_8dc22e70_4_k_cu_6272eeb8_116754cuda3std3__45__cpo3endE
	.align		8
        /*0010*/ 	.dword	_ZN40_INTERNAL_8dc22e70_4_k_cu_6272eeb8_116754cuda3std3__45__cpo6cbeginE
	.align		8
        /*0018*/ 	.dword	_ZN40_INTERNAL_8dc22e70_4_k_cu_6272eeb8_116754cuda3std3__45__cpo4cendE
	.align		8
        /*0020*/ 	.dword	_ZN40_INTERNAL_8dc22e70_4_k_cu_6272eeb8_116754cuda3std3__442_GLOBAL__N__8dc22e70_4_k_cu_6272eeb8_116756ignoreE
	.align		8
        /*0028*/ 	.dword	_ZN40_INTERNAL_8dc22e70_4_k_cu_6272eeb8_116754cuda3std3__419piecewise_constructE
	.align		8
        /*0030*/ 	.dword	_ZN40_INTERNAL_8dc22e70_4_k_cu_6272eeb8_116754cuda3std3__48in_placeE
	.align		8
        /*0038*/ 	.dword	_ZN40_INTERNAL_8dc22e70_4_k_cu_6272eeb8_116754cuda3std6ranges3__45__cpo4swapE
	.align		8
        /*0040*/ 	.dword	_ZN40_INTERNAL_8dc22e70_4_k_cu_6272eeb8_116754cuda3std6ranges3__45__cpo9iter_moveE
	.align		8
        /*0048*/ 	.dword	_ZN40_INTERNAL_8dc22e70_4_k_cu_6272eeb8_116754cute7productE
	.align		8
        /*0050*/ 	.dword	_ZN40_INTERNAL_8dc22e70_4_k_cu_6272eeb8_116754cute1_E


//--------------------- .text._ZN7cutlass13device_kernelINS_4gemm6kernel13GemmUniversalIN4cute5tupleIJiiiiEEENS1_10collective13CollectiveMmaINS1_37MainloopSm90TmaGmmaWarpSpecializedFP8ILi6ENS5_IJNS4_1CILi1EEESB_SB_EEENS1_32KernelTmaWarpSpecializedPingpongEEENS5_IJNSA_ILi64EEENSA_ILi512EEESF_EEENS_12float_e4m3_tENS5_IJlSB_lEEESI_SJ_NS4_8TiledMMAINS4_8MMA_AtomIJNS4_4SM904GMMA31MMA_64x256x32_F32E4M3E4M3_SS_TNILNSN_7ScaleInE1ELSP_1EEEEEENS4_6LayoutISC_NS5_IJNSA_ILi0EEEST_ST_EEEEENS5_IJNS4_10UnderscoreESW_SW_EEEEENS4_13SM90_TMA_LOADENS4_14ComposedLayoutINS4_7SwizzleILi2ELi4ELi3EEENS4_18smem_ptr_flag_bitsILi8EEENSS_INS5_IJNSA_ILi8EEESF_EEENS5_IJSF_SB_EEEEEEEvNS4_8identityESZ_S19_vS1A_EENS_8epilogue10collective6detail29Sm90TmaWarpSpecializedAdapterINS1D_15DefaultEpilogueISI_SJ_SJ_NS1C_6thread17LinearCombinationISI_Li1EffLNS1H_9ScaleType4KindE0ELNS_15FloatRoundStyleE2ESI_EENS1_15EpilogueDefaultEEEEEvvEEEEvNT_6ParamsE --------------------------
	.section	.text._ZN7cutlass13device_kernelINS_4gemm6kernel13GemmUniversalIN4cute5tupleIJiiiiEEENS1_10collective13CollectiveMmaINS1_37MainloopSm90TmaGmmaWarpSpecializedFP8ILi6ENS5_IJNS4_1CILi1EEESB_SB_EEENS1_32KernelTmaWarpSpecializedPingpongEEENS5_IJNSA_ILi64EEENSA_ILi512EEESF_EEENS_12float_e4m3_tENS5_IJlSB_lEEESI_SJ_NS4_8TiledMMAINS4_8MMA_AtomIJNS4_4SM904GMMA31MMA_64x256x32_F32E4M3E4M3_SS_TNILNSN_7ScaleInE1ELSP_1EEEEEENS4_6LayoutISC_NS5_IJNSA_ILi0EEEST_ST_EEEEENS5_IJNS4_10UnderscoreESW_SW_EEEEENS4_13SM90_TMA_LOADENS4_14ComposedLayoutINS4_7SwizzleILi2ELi4ELi3EEENS4_18smem_ptr_flag_bitsILi8EEENSS_INS5_IJNSA_ILi8EEESF_EEENS5_IJSF_SB_EEEEEEEvNS4_8identityESZ_S19_vS1A_EENS_8epilogue10collective6detail29Sm90TmaWarpSpecializedAdapterINS1D_15DefaultEpilogueISI_SJ_SJ_NS1C_6thread17LinearCombinationISI_Li1EffLNS1H_9ScaleType4KindE0ELNS_15FloatRoundStyleE2ESI_EENS1_15EpilogueDefaultEEEEEvvEEEEvNT_6ParamsE,"ax",@progbits
	.align	128
.text._ZN7cutlass13device_kernelINS_4gemm6kernel13GemmUniversalIN4cute5tupleIJiiiiEEENS1_10collective13CollectiveMmaINS1_37MainloopSm90TmaGmmaWarpSpecializedFP8ILi6ENS5_IJNS4_1CILi1EEESB_SB_EEENS1_32KernelTmaWarpSpecializedPingpongEEENS5_IJNSA_ILi64EEENSA_ILi512EEESF_EEENS_12float_e4m3_tENS5_IJlSB_lEEESI_SJ_NS4_8TiledMMAINS4_8MMA_AtomIJNS4_4SM904GMMA31MMA_64x256x32_F32E4M3E4M3_SS_TNILNSN_7ScaleInE1ELSP_1EEEEEENS4_6LayoutISC_NS5_IJNSA_ILi0EEEST_ST_EEEEENS5_IJNS4_10UnderscoreESW_SW_EEEEENS4_13SM90_TMA_LOADENS4_14ComposedLayoutINS4_7SwizzleILi2ELi4ELi3EEENS4_18smem_ptr_flag_bitsILi8EEENSS_INS5_IJNSA_ILi8EEESF_EEENS5_IJSF_SB_EEEEEEEvNS4_8identityESZ_S19_vS1A_EENS_8epilogue10collective6detail29Sm90TmaWarpSpecializedAdapterINS1D_15DefaultEpilogueISI_SJ_SJ_NS1C_6thread17LinearCombinationISI_Li1EffLNS1H_9ScaleType4KindE0ELNS_15FloatRoundStyleE2ESI_EENS1_15EpilogueDefaultEEEEEvvEEEEvNT_6ParamsE:
        .type           _ZN7cutlass13device_kernelINS_4gemm6kernel13GemmUniversalIN4cute5tupleIJiiiiEEENS1_10collective13CollectiveMmaINS1_37MainloopSm90TmaGmmaWarpSpecializedFP8ILi6ENS5_IJNS4_1CILi1EEESB_SB_EEENS1_32KernelTmaWarpSpecializedPingpongEEENS5_IJNSA_ILi64EEENSA_ILi512EEESF_EEENS_12float_e4m3_tENS5_IJlSB_lEEESI_SJ_NS4_8TiledMMAINS4_8MMA_AtomIJNS4_4SM904GMMA31MMA_64x256x32_F32E4M3E4M3_SS_TNILNSN_7ScaleInE1ELSP_1EEEEEENS4_6LayoutISC_NS5_IJNSA_ILi0EEEST_ST_EEEEENS5_IJNS4_10UnderscoreESW_SW_EEEEENS4_13SM90_TMA_LOADENS4_14ComposedLayoutINS4_7SwizzleILi2ELi4ELi3EEENS4_18smem_ptr_flag_bitsILi8EEENSS_INS5_IJNSA_ILi8EEESF_EEENS5_IJSF_SB_EEEEEEEvNS4_8identityESZ_S19_vS1A_EENS_8epilogue10collective6detail29Sm90TmaWarpSpecializedAdapterINS1D_15DefaultEpilogueISI_SJ_SJ_NS1C_6thread17LinearCombinationISI_Li1EffLNS1H_9ScaleType4KindE0ELNS_15FloatRoundStyleE2ESI_EENS1_15EpilogueDefaultEEEEEvvEEEEvNT_6ParamsE,@function
        .size           _ZN7cutlass13device_kernelINS_4gemm6kernel13GemmUniversalIN4cute5tupleIJiiiiEEENS1_10collective13CollectiveMmaINS1_37MainloopSm90TmaGmmaWarpSpecializedFP8ILi6ENS5_IJNS4_1CILi1EEESB_SB_EEENS1_32KernelTmaWarpSpecializedPingpongEEENS5_IJNSA_ILi64EEENSA_ILi512EEESF_EEENS_12float_e4m3_tENS5_IJlSB_lEEESI_SJ_NS4_8TiledMMAINS4_8MMA_AtomIJNS4_4SM904GMMA31MMA_64x256x32_F32E4M3E4M3_SS_TNILNSN_7ScaleInE1ELSP_1EEEEEENS4_6LayoutISC_NS5_IJNSA_ILi0EEEST_ST_EEEEENS5_IJNS4_10UnderscoreESW_SW_EEEEENS4_13SM90_TMA_LOADENS4_14ComposedLayoutINS4_7SwizzleILi2ELi4ELi3EEENS4_18smem_ptr_flag_bitsILi8EEENSS_INS5_IJNSA_ILi8EEESF_EEENS5_IJSF_SB_EEEEEEEvNS4_8identityESZ_S19_vS1A_EENS_8epilogue10collective6detail29Sm90TmaWarpSpecializedAdapterINS1D_15DefaultEpilogueISI_SJ_SJ_NS1C_6thread17LinearCombinationISI_Li1EffLNS1H_9ScaleType4KindE0ELNS_15FloatRoundStyleE2ESI_EENS1_15EpilogueDefaultEEEEEvvEEEEvNT_6ParamsE,(.L_x_592 - _ZN7cutlass13device_kernelINS_4gemm6kernel13GemmUniversalIN4cute5tupleIJiiiiEEENS1_10collective13CollectiveMmaINS1_37MainloopSm90TmaGmmaWarpSpecializedFP8ILi6ENS5_IJNS4_1CILi1EEESB_SB_EEENS1_32KernelTmaWarpSpecializedPingpongEEENS5_IJNSA_ILi64EEENSA_ILi512EEESF_EEENS_12float_e4m3_tENS5_IJlSB_lEEESI_SJ_NS4_8TiledMMAINS4_8MMA_AtomIJNS4_4SM904GMMA31MMA_64x256x32_F32E4M3E4M3_SS_TNILNSN_7ScaleInE1ELSP_1EEEEEENS4_6LayoutISC_NS5_IJNSA_ILi0EEEST_ST_EEEEENS5_IJNS4_10UnderscoreESW_SW_EEEEENS4_13SM90_TMA_LOADENS4_14ComposedLayoutINS4_7SwizzleILi2ELi4ELi3EEENS4_18smem_ptr_flag_bitsILi8EEENSS_INS5_IJNSA_ILi8EEESF_EEENS5_IJSF_SB_EEEEEEEvNS4_8identityESZ_S19_vS1A_EENS_8epilogue10collective6detail29Sm90TmaWarpSpecializedAdapterINS1D_15DefaultEpilogueISI_SJ_SJ_NS1C_6thread17LinearCombinationISI_Li1EffLNS1H_9ScaleType4KindE0ELNS_15FloatRoundStyleE2ESI_EENS1_15EpilogueDefaultEEEEEvvEEEEvNT_6ParamsE)
        .other          _ZN7cutlass13device_kernelINS_4gemm6kernel13GemmUniversalIN4cute5tupleIJiiiiEEENS1_10collective13CollectiveMmaINS1_37MainloopSm90TmaGmmaWarpSpecializedFP8ILi6ENS5_IJNS4_1CILi1EEESB_SB_EEENS1_32KernelTmaWarpSpecializedPingpongEEENS5_IJNSA_ILi64EEENSA_ILi512EEESF_EEENS_12float_e4m3_tENS5_IJlSB_lEEESI_SJ_NS4_8TiledMMAINS4_8MMA_AtomIJNS4_4SM904GMMA31MMA_64x256x32_F32E4M3E4M3_SS_TNILNSN_7ScaleInE1ELSP_1EEEEEENS4_6LayoutISC_NS5_IJNSA_ILi0EEEST_ST_EEEEENS5_IJNS4_10UnderscoreESW_SW_EEEEENS4_13SM90_TMA_LOADENS4_14ComposedLayoutINS4_7SwizzleILi2ELi4ELi3EEENS4_18smem_ptr_flag_bitsILi8EEENSS_INS5_IJNSA_ILi8EEESF_EEENS5_IJSF_SB_EEEEEEEvNS4_8identityESZ_S19_vS1A_EENS_8epilogue10collective6detail29Sm90TmaWarpSpecializedAdapterINS1D_15DefaultEpilogueISI_SJ_SJ_NS1C_6thread17LinearCombinationISI_Li1EffLNS1H_9ScaleType4KindE0ELNS_15FloatRoundStyleE2ESI_EENS1_15EpilogueDefaultEEEEEvvEEEEvNT_6ParamsE,@"STO_CUDA_ENTRY STV_DEFAULT"
_ZN7cutlass13device_kernelINS_4gemm6kernel13GemmUniversalIN4cute5tupleIJiiiiEEENS1_10collective13CollectiveMmaINS1_37MainloopSm90TmaGmmaWarpSpecializedFP8ILi6ENS5_IJNS4_1CILi1EEESB_SB_EEENS1_32KernelTmaWarpSpecializedPingpongEEENS5_IJNSA_ILi64EEENSA_ILi512EEESF_EEENS_12float_e4m3_tENS5_IJlSB_lEEESI_SJ_NS4_8TiledMMAINS4_8MMA_AtomIJNS4_4SM904GMMA31MMA_64x256x32_F32E4M3E4M3_SS_TNILNSN_7ScaleInE1ELSP_1EEEEEENS4_6LayoutISC_NS5_IJNSA_ILi0EEEST_ST_EEEEENS5_IJNS4_10UnderscoreESW_SW_EEEEENS4_13SM90_TMA_LOADENS4_14ComposedLayoutINS4_7SwizzleILi2ELi4ELi3EEENS4_18smem_ptr_flag_bitsILi8EEENSS_INS5_IJNSA_ILi8EEESF_EEENS5_IJSF_SB_EEEEEEEvNS4_8identityESZ_S19_vS1A_EENS_8epilogue10collective6detail29Sm90TmaWarpSpecializedAdapterINS1D_15DefaultEpilogueISI_SJ_SJ_NS1C_6thread17LinearCombinationISI_Li1EffLNS1H_9ScaleType4KindE0ELNS_15FloatRoundStyleE2ESI_EENS1_15EpilogueDefaultEEEEEvvEEEEvNT_6ParamsE:
[----:B------:R-:W0:Y:S02]  /*0000*/  LDC R1, c[0x0][0x28] ;  /* 0x00000a00ff017b82 */ /* 0x000e240000000800 */
[----:B0-----:R-:W-:Y:S01]  /*0010*/  VIADD R1, R1, 0xfffff780 ;  /* 0xfffff78001017836 */ /* 0x001fe20000000000 */
[----:B------:R-:W0:Y:S01]  /*0020*/  S2R R2, SR_TID.X ;  /* 0x0000000000027919 */ /* 0x000e220000002100 */
[----:B------:R-:W-:Y:S01]  /*0030*/  ELECT P0, URZ, PT ;  /* 0x00000000003f782f */ /* 0x000fe20003800000 */
[----:B------:R-:W-:Y:S01]  /*0040*/  BSSY B0, `(.L_x_0) ;  /* 0x0000014000007945 */ /* 0x000fe20003800000 */
[----:B0-----:R-:W-:-:S05]  /*0050*/  SHF.R.U32.HI R0, RZ, 0x5, R2 ;  /* 0x00000005ff007819 */ /* 0x001fca0000011602 */
[----:B------:R-:W0:Y:S02]  /*0060*/  SHFL.IDX PT, R3, R0, RZ, 0x1f ;  /* 0x00001fff00037589 */ /* 0x000e2400000e0000 */
[----:B0-----:R-:W-:Y:S02]  /*0070*/  R2UR UR6, R3 ;  /* 0x00000000030672ca */ /* 0x001fe400000e0000 */
[----:B------:R-:W-:-:S05]  /*0080*/  SHF.R.U32.HI R3, RZ, 0x7, R2 ;  /* 0x00000007ff037819 */ /* 0x000fca0000011602 */
[----:B------:R0:W1:Y:S06]  /*0090*/  SHFL.IDX PT, R4, R3, RZ, 0x1f ;  /* 0x00001fff03047589 */ /* 0x00006c00000e0000 */
[----:B------:R-:W-:Y:S02]  /*00a0*/  USHF.R.S32.HI UR4, URZ, 0x1f, UR6 ;  /* 0x0000001f3f047899 */ /* 0x000fe40008011406 */
[----:B------:R-:W-:Y:S02]  /*00b0*/  ISETP.NE.OR P0, PT, RZ, UR6, !P0 ;  /* 0x00000006ff007c0c */ /* 0x000fe4000c705670 */
[----:B------:R-:W-:-:S04]  /*00c0*/  ULEA.HI UR4, UR4, UR6, URZ, 0x2 ;  /* 0x0000000604047291 */ /* 0x000fc8000f8f103f */
[----:B------:R-:W-:-:S04]  /*00d0*/  ULOP3.LUT UR4, UR4, 0xfffffffc, URZ, 0xc0, !UPT ;  /* 0xfffffffc04047892 */ /* 0x000fc8000f8ec03f */
[----:B------:R-:W-:-:S03]  /*00e0*/  UIADD3 UR6, UR6, -UR4, URZ ;  /* 0x8000000406067290 */ /* 0x000fc6000fffe03f */
[----:B0-----:R-:W-:Y:S09]  /*00f0*/  @P0 BRA `(.L_x_1) ;  /* 0x0000000000200947 */ /* 0x001ff20003800000 */
[----:B------:R-:W-:Y:S02]  /*0100*/  ULDC.64 UR4, c[0x0][0x198] ;  /* 0x0000660000047ab9 */ /* 0x000fe40000000a00 */
[----:B------:R-:W-:Y:S02]  /*0110*/  UIADD3 UR8, UP0, UR4, 0xf0, URZ ;  /* 0x000000f004087890 */ /* 0x000fe4000ff1e03f */
[----:B------:R-:W-:Y:S02]  /*0120*/  UIADD3 UR4, UP1, UR4, 0x1f0, URZ ;  /* 0x000001f004047890 */ /* 0x000fe4000ff3e03f */
[----:B------:R-:W-:Y:S02]  /*0130*/  UIADD3.X UR9, URZ, UR5, URZ, UP0, !UPT ;  /* 0x000000053f097290 */ /* 0x000fe400087fe43f */
[----:B------:R-:W-:-:S07]  /*0140*/  UIADD3.X UR5, URZ, UR5, URZ, UP1, !UPT ;  /* 0x000000053f057290 */ /* 0x000fce0008ffe43f */
[----:B------:R0:W-:Y:S02]  /*0150*/  UTMACCTL.PF [UR8] ;  /* 0x00000000080079b9 */ /* 0x0001e40008040000 */
[----:B------:R0:W-:Y:S02]  /*0160*/  UTMACCTL.PF [UR4] ;  /* 0x00000000040079b9 */ /* 0x0001e40008040000 */
[----:B0-----:R-:W-:Y:S01]  /*0170*/  NOP ;  /* 0x0000000000007918 */ /* 0x001fe20000000000 */
.L_x_1:
[----:B------:R-:W-:Y:S05]  /*0180*/  BSYNC B0 ;  /* 0x0000000000007941 */ /* 0x000fea0003800000 */
.L_x_0:
[----:B------:R-:W0:Y:S01]  /*0190*/  SHFL.IDX PT, R5, R0, RZ, 0x1f ;  /* 0x00001fff00057589 */ /* 0x000e2200000e0000 */
[----:B-1----:R-:W-:Y:S01]  /*01a0*/  R2UR UR14, R4 ;  /* 0x00000000040e72ca */ /* 0x002fe200000e0000 */
[----:B------:R-:W-:-:S04]  /*01b0*/  UISETP.NE.AND UP0, UPT, UR6, 0x3, UPT ;  /* 0x000000030600788c */ /* 0x000fc8000bf05270 */
[----:B------:R-:W-:-:S08]  /*01c0*/  UISETP.EQ.OR UP0, UPT, UR6, URZ, !UP0 ;  /* 0x0000003f0600728c */ /* 0x000fd0000c702670 */
[----:B------:R-:W-:Y:S02]  /*01d0*/  UIADD3 UR12, UR14, -0x1, URZ ;  /* 0xffffffff0e0c7890 */ /* 0x000fe4000fffe03f */
[----:B------:R-:W-:Y:S02]  /*01e0*/  UISETP.EQ.AND UP0, UPT, UR14, URZ, UP0 ;  /* 0x0000003f0e00728c */ /* 0x000fe40008702270 */
[----:B------:R-:W-:Y:S02]  /*01f0*/  UISETP.GE.U32.AND UP1, UPT, UR12, 0x2, UPT ;  /* 0x000000020c00788c */ /* 0x000fe4000bf26070 */
[----:B------:R-:W-:Y:S01]  /*0200*/  USEL UR13, URZ, 0x1, !UP0 ;  /* 0x000000013f0d7887 */ /* 0x000fe2000c000000 */
[----:B0-----:R-:W-:-:S03]  /*0210*/  ISETP.NE.AND P0, PT, R5, RZ, PT ;  /* 0x000000ff0500720c */ /* 0x001fc60003f05270 */
[----:B------:R-:W-:-:S10]  /*0220*/  USEL UR13, UR13, 0x2, UP1 ;  /* 0x000000020d0d7887 */ /* 0x000fd40008800000 */
[----:B------:R-:W-:Y:S05]  /*0230*/  @P0 BRA `(.L_x_2) ;  /* 0x0000000000680947 */ /* 0x000fea0003800000 */
[----:B------:R-:W0:Y:S01]  /*0240*/  S2UR UR7, SR_CgaCtaId ;  /* 0x00000000000779c3 */ /* 0x000e220000008800 */
[----:B------:R-:W-:Y:S01]  /*0250*/  UMOV UR4, 0x400 ;  /* 0x0000040000047882 */ /* 0x000fe20000000000 */
[----:B------:R-:W-:Y:S01]  /*0260*/  UMOV UR5, 0x1 ;  /* 0x0000000100057882 */ /* 0x000fe20000000000 */
[----:B------:R-:W-:Y:S01]  /*0270*/  UMOV UR8, 0x80 ;  /* 0x0000008000087882 */ /* 0x000fe20000000000 */
[----:B------:R-:W-:Y:S01]  /*0280*/  ELECT P0, URZ, PT ;  /* 0x00000000003f782f */ /* 0x000fe20003800000 */
[----:B------:R-:W-:-:S04]  /*0290*/  UIADD3 UR8, -UR8, 0x100000, URZ ;  /* 0x0010000008087890 */ /* 0x000fc8000fffe13f */
[----:B------:R-:W-:Y:S02]  /*02a0*/  USHF.L.U32 UR9, UR8, 0xb, URZ ;  /* 0x0000000b08097899 */ /* 0x000fe4000800063f */
[----:B------:R-:W-:Y:S02]  /*02b0*/  USHF.L.U32 UR8, UR8, 0x1, URZ ;  /* 0x0000000108087899 */ /* 0x000fe4000800063f */
[----:B0-----:R-:W-:Y:S02]  /*02c0*/  ULEA UR7, UR7, UR4, 0x18 ;  /* 0x0000000407077291 */ /* 0x001fe4000f8ec03f */
[----:B------:R-:W-:-:S04]  /*02d0*/  UIADD3 UR4, -UR5, 0x100000, URZ ;  /* 0x0010000005047890 */ /* 0x000fc8000fffe13f */
[----:B------:R-:W-:Y:S02]  /*02e0*/  USHF.L.U32 UR5, UR4, 0xb, URZ ;  /* 0x0000000b04057899 */ /* 0x000fe4000800063f */
[----:B------:R-:W-:Y:S01]  /*02f0*/  USHF.L.U32 UR4, UR4, 0x1, URZ ;  /* 0x0000000104047899 */ /* 0x000fe2000800063f */
[----:B------:R-:W0:Y:S11]  /*0300*/  FENCE.VIEW.ASYNC.S ;  /* 0x00000000000073c6 */ /* 0x000e360000000000 */
[----:B0-----:R0:W1:Y:S01]  /*0310*/  SYNCS.EXCH.64 URZ, [UR7], UR4 ;  /* 0x00000004073f75b2 */ /* 0x0010620008000100 */
[----:B------:R0:W2:Y:S01]  /*0320*/  SYNCS.EXCH.64 URZ, [UR7+0x30], UR8 ;  /* 0x00003008073f75b2 */ /* 0x0000a20008000100 */
[----:B------:R0:W3:Y:S01]  /*0330*/  SYNCS.EXCH.64 URZ, [UR7+0x8], UR4 ;  /* 0x00000804073f75b2 */ /* 0x0000e20008000100 */
[----:B------:R0:W4:Y:S01]  /*0340*/  SYNCS.EXCH.64 URZ, [UR7+0x38], UR8 ;  /* 0x00003808073f75b2 */ /* 0x0001220008000100 */
[----:B------:R0:W0:Y:S01]  /*0350*/  SYNCS.EXCH.64 URZ, [UR7+0x10], UR4 ;  /* 0x00001004073f75b2 */ /* 0x0000220008000100 */
[----:B------:R0:W0:Y:S01]  /*0360*/  SYNCS.EXCH.64 URZ, [UR7+0x40], UR8 ;  /* 0x00004008073f75b2 */ /* 0x0000220008000100 */
[----:B------:R0:W0:Y:S01]  /*0370*/  SYNCS.EXCH.64 URZ, [UR7+0x18], UR4 ;  /* 0x00001804073f75b2 */ /* 0x0000220008000100 */
[----:B------:R0:W0:Y:S01]  /*0380*/  SYNCS.EXCH.64 URZ, [UR7+0x48], UR8 ;  /* 0x00004808073f75b2 */ /* 0x0000220008000100 */
[----:B------:R0:W0:Y:S01]  /*0390*/  SYNCS.EXCH.64 URZ, [UR7+0x20], UR4 ;  /* 0x00002004073f75b2 */ /* 0x0000220008000100 */
[----:B------:R0:W0:Y:S01]  /*03a0*/  SYNCS.EXCH.64 URZ, [UR7+0x50], UR8 ;  /* 0x00005008073f75b2 */ /* 0x0000220008000100 */
[----:B------:R0:W0:Y:S01]  /*03b0*/  SYNCS.EXCH.64 URZ, [UR7+0x28], UR4 ;  /* 0x00002804073f75b2 */ /* 0x0000220008000100 */
[----:B------:R0:W0:Y:S01]  /*03c0*/  SYNCS.EXCH.64 URZ, [UR7+0x58], UR8 ;  /* 0x00005808073f75b2 */ /* 0x0000220008000100 */
[----:B------:R-:W-:Y:S01]  /*03d0*/  NOP ;  /* 0x0000000000007918 */ /* 0x000fe20000000000 */
.L_x_2:
[----:B------:R-:W5:Y:S01]  /*03e0*/  SHFL.IDX PT, R5, R0, RZ, 0x1f ;  /* 0x00001fff00057589 */ /* 0x000f6200000e0000 */
[----:B------:R-:W-:Y:S01]  /*03f0*/  ELECT P0, URZ, PT ;  /* 0x00000000003f782f */ /* 0x000fe20003800000 */
[----:B------:R-:W-:Y:S01]  /*0400*/  NOP ;  /* 0x0000000000007918 */ /* 0x000fe20000000000 */
[----:B------:R-:W-:Y:S01]  /*0410*/  ELECT P1, URZ, PT ;  /* 0x00000000003f782f */ /* 0x000fe20003820000 */
[----:B------:R-:W1:Y:S01]  /*0420*/  SHFL.IDX PT, R4, R0, RZ, 0x1f ;  /* 0x00001fff00047589 */ /* 0x000e6200000e0000 */
[----:B0-----:R-:W-:Y:S01]  /*0430*/  UMOV UR4, 0x20 ;  /* 0x0000002000047882 */ /* 0x001fe20000000000 */
[----:B------:R-:W-:Y:S01]  /*0440*/  UMOV UR9, 0x80 ;  /* 0x0000008000097882 */ /* 0x000fe20000000000 */
[----:B------:R-:W-:Y:S01]  /*0450*/  NOP ;  /* 0x0000000000007918 */ /* 0x000fe20000000000 */
[----:B------:R0:W2:Y:S01]  /*0460*/  SHFL.IDX PT, R0, R3, RZ, 0x1f ;  /* 0x00001fff03007589 */ /* 0x0000a200000e0000 */
[----:B------:R-:W-:Y:S01]  /*0470*/  ULDC.64 UR20, c[0x0][0x208] ;  /* 0x0000820000147ab9 */ /* 0x000fe20000000a00 */
[----:B0-----:R-:W-:-:S04]  /*0480*/  SHF.R.S32.HI R3, RZ, 0x1f, R2 ;  /* 0x0000001fff037819 */ /* 0x001fc80000011402 */
[----:B------:R-:W-:Y:S02]  /*0490*/  LEA.HI R3, R3, R2, RZ, 0x7 ;  /* 0x0000000203037211 */ /* 0x000fe400078f38ff */
[----:B-----5:R-:W-:Y:S02]  /*04a0*/  ISETP.NE.OR P0, PT, R5, RZ, !P0 ;  /* 0x000000ff0500720c */ /* 0x020fe40004705670 */
[----:B------:R-:W-:Y:S02]  /*04b0*/  LOP3.LUT R3, R3, 0xffffff80, RZ, 0xc0, !PT ;  /* 0xffffff8003037812 */ /* 0x000fe400078ec0ff */
[----:B-1----:R-:W-:-:S03]  /*04c0*/  ISETP.NE.OR P1, PT, R4, RZ, !P1 ;  /* 0x000000ff0400720c */ /* 0x002fc60004f25670 */
[----:B------:R-:W-:Y:S01]  /*04d0*/  IMAD.IADD R3, R2, 0x1, -R3 ;  /* 0x0000000102037824 */ /* 0x000fe200078e0a03 */
[----:B--2---:R-:W-:-:S05]  /*04e0*/  R2UR UR19, R0 ;  /* 0x00000000001372ca */ /* 0x004fca00000e0000 */
[----:B------:R-:W-:-:S04]  /*04f0*/  VOTEU.ALL UP0, P0 ;  /* 0x00000000003f7886 */ /* 0x000fc80000000000 */
[----:B------:R-:W-:Y:S01]  /*0500*/  VOTEU.ALL UP1, P1 ;  /* 0x00000000003f7886 */ /* 0x000fe20000820000 */
[----:B------:R-:W0:Y:S01]  /*0510*/  @!UP0 S2UR UR8, SR_CgaCtaId ;  /* 0x00000000000889c3 */ /* 0x000e220000008800 */
[----:B------:R-:W-:Y:S01]  /*0520*/  @!UP0 UMOV UR7, 0x400 ;  /* 0x0000040000078882 */ /* 0x000fe20000000000 */
[----:B------:R-:W-:-:S04]  /*0530*/  @!UP0 UIADD3 UR4, -UR4, 0x100000, URZ ;  /* 0x0010000004048890 */ /* 0x000fc8000fffe13f */
[----:B------:R-:W-:Y:S02]  /*0540*/  @!UP0 USHF.L.U32 UR5, UR4, 0xb, URZ ;  /* 0x0000000b04058899 */ /* 0x000fe4000800063f */
[----:B------:R-:W-:Y:S01]  /*0550*/  @!UP0 USHF.L.U32 UR4, UR4, 0x1, URZ ;  /* 0x0000000104048899 */ /* 0x000fe2000800063f */
[----:B------:R-:W-:Y:S01]  /*0560*/  @!UP1 UMOV UR10, 0x400 ;  /* 0x00000400000a9882 */ /* 0x000fe20000000000 */
[----:B------:R-:W-:Y:S01]  /*0570*/  VOTEU.ALL UP2, P1 ;  /* 0x00000000003f7886 */ /* 0x000fe20000840000 */
[----:B------:R-:W-:Y:S01]  /*0580*/  VOTEU.ALL UP3, P1 ;  /* 0x00000000003f7886 */ /* 0x000fe20000860000 */
[----:B------:R-:W-:Y:S01]  /*0590*/  VOTEU.ALL UP4, P1 ;  /* 0x00000000003f7886 */ /* 0x000fe20000880000 */
[----:B------:R-:W1:Y:S01]  /*05a0*/  @!UP1 S2UR UR11, SR_CgaCtaId ;  /* 0x00000000000b99c3 */ /* 0x000e620000008800 */
[----:B------:R-:W-:Y:S01]  /*05b0*/  VOTEU.ALL UP5, P1 ;  /* 0x00000000003f7886 */ /* 0x000fe200008a0000 */
[----:B------:R-:W-:Y:S01]  /*05c0*/  ISETP.NE.AND P1, PT, RZ, UR14, PT ;  /* 0x0000000eff007c0c */ /* 0x000fe2000bf25270 */
[----:B0-----:R-:W-:-:S02]  /*05d0*/  @!UP0 ULEA UR7, UR8, UR7, 0x18 ;  /* 0x0000000708078291 */ /* 0x001fc4000f8ec03f */
[----:B------:R-:W-:-:S04]  /*05e0*/  @!UP1 UIADD3 UR8, -UR9, 0x100000, URZ ;  /* 0x0010000009089890 */ /* 0x000fc8000fffe13f */
[----:B------:R-:W-:Y:S02]  /*05f0*/  @!UP1 USHF.L.U32 UR9, UR8, 0xb, URZ ;  /* 0x0000000b08099899 */ /* 0x000fe4000800063f */
[----:B------:R-:W-:Y:S01]  /*0600*/  @!UP1 USHF.L.U32 UR8, UR8, 0x1, URZ ;  /* 0x0000000108089899 */ /* 0x000fe2000800063f */
[----:B------:R-:W-:Y:S01]  /*0610*/  VOTEU.ALL UP0, P0 ;  /* 0x00000000003f7886 */ /* 0x000fe20000000000 */
[----:B-1----:R-:W-:Y:S01]  /*0620*/  @!UP1 ULEA UR10, UR11, UR10, 0x18 ;  /* 0x0000000a0b0a9291 */ /* 0x002fe2000f8ec03f */
[----:B------:R-:W-:Y:S01]  /*0630*/  VOTEU.ALL UP1, P0 ;  /* 0x00000000003f7886 */ /* 0x000fe20000020000 */
[----:B------:R-:W0:Y:S02]  /*0640*/  FENCE.VIEW.ASYNC.S ;  /* 0x00000000000073c6 */ /* 0x000e240000000000 */
[----:B0-----:R-:W3:Y:S02]  /*0650*/  @!UP0 SYNCS.EXCH.64 URZ, [UR7+0x90], UR4 ;  /* 0x00009004073f85b2 */ /* 0x001ee40008000100 */
[----:B------:R0:W3:Y:S01]  /*0660*/  @!UP1 SYNCS.EXCH.64 URZ, [UR7+0x98], UR4 ;  /* 0x00009804073f95b2 */ /* 0x0000e20008000100 */
[----:B------:R-:W-:Y:S01]  /*0670*/  NOP ;  /* 0x0000000000007918 */ /* 0x000fe20000000000 */
[----:B0-----:R-:W-:-:S02]  /*0680*/  ULDC.64 UR4, c[0x0][0x598] ;  /* 0x0001660000047ab9 */ /* 0x001fc40000000a00 */
[----:B------:R-:W-:Y:S02]  /*0690*/  ISETP.NE.U32.AND P0, PT, RZ, UR4, PT ;  /* 0x00000004ff007c0c */ /* 0x000fe4000bf05070 */
[----:B------:R0:W3:Y:S02]  /*06a0*/  @!UP2 SYNCS.EXCH.64 URZ, [UR10+0x70], UR8 ;  /* 0x000070080a3fa5b2 */ /* 0x0000e40008000100 */
[----:B------:R-:W-:Y:S01]  /*06b0*/  ISETP.NE.AND.EX P0, PT, RZ, UR5, PT, P0 ;  /* 0x00000005ff007c0c */ /* 0x000fe2000bf05300 */
[----:B------:R0:W3:Y:S01]  /*06c0*/  @!UP3 SYNCS.EXCH.64 URZ, [UR10+0x78], UR8 ;  /* 0x000078080a3fb5b2 */ /* 0x0000e20008000100 */
[----:B------:R0:W3:Y:S01]  /*06d0*/  @!UP4 SYNCS.EXCH.64 URZ, [UR10+0x80], UR8 ;  /* 0x000080080a3fc5b2 */ /* 0x0000e20008000100 */
[----:B------:R0:W3:Y:S01]  /*06e0*/  @!UP5 SYNCS.EXCH.64 URZ, [UR10+0x88], UR8 ;  /* 0x000088080a3fd5b2 */ /* 0x0000e20008000100 */
[----:B------:R-:W-:Y:S01]  /*06f0*/  NOP ;  /* 0x0000000000007918 */ /* 0x000fe20000000000 */
[----:B---34-:R-:W-:Y:S08]  /*0700*/  BAR.SYNC.DEFER_BLOCKING 0x0 ;  /* 0x0000000000007b1d */ /* 0x018ff00000010000 */
[----:B0-----:R-:W-:Y:S05]  /*0710*/  @!P0 BRA `(.L_x_3) ;  /* 0x0000000000208947 */ /* 0x001fea0003800000 */
[----:B------:R-:W0:Y:S02]  /*0720*/  LDC.64 R4, c[0x0][0x598] ;  /* 0x00016600ff047b82 */ /* 0x000e240000000a00 */
[----:B0-----:R-:W2:Y:S02]  /*0730*/  LDG.E.64 R4, desc[UR20][R4.64] ;  /* 0x0000001404047981 */ /* 0x001ea4000c1e1b00 */
[----:B--2---:R-:W-:-:S04]  /*0740*/  ISETP.NE.U32.AND P0, PT, R4, RZ, PT ;  /* 0x000000ff0400720c */ /* 0x004fc80003f05070 */
[----:B------:R-:W-:-:S13]  /*0750*/  ISETP.NE.AND.EX P0, PT, R5, RZ, PT, P0 ;  /* 0x000000ff0500720c */ /* 0x000fda0003f05300 */
[----:B------:R-:W-:Y:S05]  /*0760*/  @!P0 BRA `(.L_x_3) ;  /* 0x00000000000c8947 */ /* 0x000fea0003800000 */
[----:B------:R-:W2:Y:S02]  /*0770*/  LD.E R4, desc[UR20][R4.64] ;  /* 0x0000001404047980 */ /* 0x000ea4000c101900 */
[----:B--2---:R-:W-:Y:S01]  /*0780*/  R2UR UR27, R4 ;  /* 0x00000000041b72ca */ /* 0x004fe200000e0000 */
[----:B------:R-:W-:-:S14]  /*0790*/  BRA `(.L_x_4) ;  /* 0x0000000000247947 */ /* 0x000fdc0003800000 */
.L_x_3:
[----:B------:R-:W-:Y:S02]  /*07a0*/  ULDC.64 UR4, c[0x0][0x588] ;  /* 0x0001620000047ab9 */ /* 0x000fe40000000a00 */
[----:B------:R-:W-:-:S04]  /*07b0*/  ISETP.NE.U32.AND P0, PT, RZ, UR4, PT ;  /* 0x00000004ff007c0c */ /* 0x000fc8000bf05070 */
[----:B------:R-:W-:-:S13]  /*07c0*/  ISETP.NE.AND.EX P0, PT, RZ, UR5, PT, P0 ;  /* 0x00000005ff007c0c */ /* 0x000fda000bf05300 */
[----:B------:R-:W-:Y:S05]  /*07d0*/  @!P0 BRA `(.L_x_5) ;  /* 0x0000000000108947 */ /* 0x000fea0003800000 */
[----:B------:R-:W0:Y:S02]  /*07e0*/  LDC.64 R4, c[0x0][0x588] ;  /* 0x00016200ff047b82 */ /* 0x000e240000000a00 */
[----:B0-----:R-:W2:Y:S02]  /*07f0*/  LDG.E R4, desc[UR20][R4.64] ;  /* 0x0000001404047981 */ /* 0x001ea4000c1e1900 */
[----:B--2---:R-:W-:Y:S01]  /*0800*/  R2UR UR27, R4 ;  /* 0x00000000041b72ca */ /* 0x004fe200000e0000 */
[----:B------:R-:W-:-:S14]  /*0810*/  BRA `(.L_x_4) ;  /* 0x0000000000047947 */ /* 0x000fdc0003800000 */
.L_x_5:
[----:B------:R-:W-:-:S05]  /*0820*/  ULDC UR27, c[0x0][0x580] ;  /* 0x00016000001b7ab9 */ /* 0x000fca0000000800 */
.L_x_4:
[----:B------:R-:W-:Y:S02]  /*0830*/  ULDC.64 UR4, c[0x0][0x5a0] ;  /* 0x0001680000047ab9 */ /* 0x000fe40000000a00 */
[----:B------:R-:W-:-:S04]  /*0840*/  ISETP.NE.U32.AND P0, PT, RZ, UR4, PT ;  /* 0x00000004ff007c0c */ /* 0x000fc8000bf05070 */
[----:B------:R-:W-:-:S13]  /*0850*/  ISETP.NE.AND.EX P0, PT, RZ, UR5, PT, P0 ;  /* 0x00000005ff007c0c */ /* 0x000fda000bf05300 */
[----:B------:R-:W-:Y:S05]  /*0860*/  @!P0 BRA `(.L_x_6) ;  /* 0x0000000000208947 */ /* 0x000fea0003800000 */
        /* <DEDUP_REMOVED lines=8> */
.L_x_6:
        /* <DEDUP_REMOVED lines=8> */
.L_x_8:
[----:B------:R-:W-:-:S05]  /*0970*/  ULDC UR26, c[0x0][0x584] ;  /* 0x00016100001a7ab9 */ /* 0x000fca0000000800 */
.L_x_7:
[----:B------:R-:W0:Y:S01]  /*0980*/  LDC R0, c[0x0][0x65c] ;  /* 0x00019700ff007b82 */ /* 0x000e220000000800 */
[----:B------:R-:W1:Y:S01]  /*0990*/  S2R R12, SR_CTAID.Y ;  /* 0x00000000000c7919 */ /* 0x000e620000002600 */
[----:B------:R-:W-:Y:S01]  /*09a0*/  IMAD.MOV.U32 R5, RZ, RZ, RZ ;  /* 0x000000ffff057224 */ /* 0x000fe200078e00ff */
[----:B------:R-:W-:Y:S01]  /*09b0*/  UISETP.NE.AND UP0, UPT, UR14, 0x2, UPT ;  /* 0x000000020e00788c */ /* 0x000fe2000bf05270 */
[----:B------:R-:W2:Y:S01]  /*09c0*/  S2R R4, SR_CTAID.X ;  /* 0x0000000000047919 */ /* 0x000ea20000002500 */
[----:B------:R-:W-:Y:S01]  /*09d0*/  ULDC UR7, c[0x0][0x28c] ;  /* 0x0000a30000077ab9 */ /* 0x000fe20000000800 */
[----:B------:R-:W-:Y:S01]  /*09e0*/  UMOV UR5, URZ ;  /* 0x0000003f00057c82 */ /* 0x000fe20008000000 */
[----:B------:R-:W-:Y:S02]  /*09f0*/  UIADD3 UR7, UR7, 0x3f, URZ ;  /* 0x0000003f07077890 */ /* 0x000fe4000fffe03f */
[----:B------:R-:W-:Y:S01]  /*0a00*/  PLOP3.LUT P0, PT, PT, PT, UP0, 0x80, 0x0 ;  /* 0x000000000000781c */ /* 0x000fe20003f0f008 */
[----:B------:R-:W-:Y:S01]  /*0a10*/  UMOV UR4, URZ ;  /* 0x0000003f00047c82 */ /* 0x000fe20008000000 */
[----:B------:R-:W-:Y:S01]  /*0a20*/  ULDC.64 UR22, c[0x0][0x650] ;  /* 0x0001940000167ab9 */ /* 0x000fe20000000a00 */
[----:B------:R-:W-:-:S04]  /*0a30*/  USHF.R.S32.HI UR10, URZ, 0x1f, UR7 ;  /* 0x0000001f3f0a7899 */ /* 0x000fc80008011407 */
[----:B------:R-:W-:-:S04]  /*0a40*/  ULEA.HI UR10, UR10, UR7, URZ, 0x6 ;  /* 0x000000070a0a7291 */ /* 0x000fc8000f8f303f */
[----:B------:R-:W-:Y:S01]  /*0a50*/  USHF.R.S32.HI UR15, URZ, 0x6, UR10 ;  /* 0x000000063f0f7899 */ /* 0x000fe2000801140a */
[----:B0-----:R-:W-:-:S13]  /*0a60*/  ISETP.NE.AND P3, PT, R0, 0x1, PT ;  /* 0x000000010000780c */ /* 0x001fda0003f65270 */
[----:B------:R-:W2:Y:S01]  /*0a70*/  @P3 LDC R9, c[0x0][0x10] ;  /* 0x00000400ff093b82 */ /* 0x000ea20000000800 */
[----:B-1----:R-:W-:Y:S02]  /*0a80*/  @P3 IMAD.MOV.U32 R6, RZ, RZ, R12 ;  /* 0x000000ffff063224 */ /* 0x002fe400078e000c */
[----:B------:R-:W-:-:S05]  /*0a90*/  @P3 IMAD.MOV.U32 R7, RZ, RZ, RZ ;  /* 0x000000ffff073224 */ /* 0x000fca00078e00ff */
[----:B------:R-:W0:Y:S01]  /*0aa0*/  @!P3 LDC R11, c[0x0][0xc] ;  /* 0x00000300ff0bbb82 */ /* 0x000e220000000800 */
[----:B------:R-:W-:Y:S01]  /*0ab0*/  ULDC UR8, c[0x0][0xc] ;  /* 0x0000030000087ab9 */ /* 0x000fe20000000800 */
[----:B------:R-:W-:Y:S01]  /*0ac0*/  ULDC UR9, c[0x0][0x10] ;  /* 0x0000040000097ab9 */ /* 0x000fe20000000800 */
[----:B------:R-:W-:Y:S01]  /*0ad0*/  ULDC UR7, c[0x0][0x14] ;  /* 0x0000050000077ab9 */ /* 0x000fe20000000800 */
[----:B------:R-:W-:-:S04]  /*0ae0*/  UIMAD.WIDE.U32 UR8, UR8, UR9, URZ ;  /* 0x00000009080872a5 */ /* 0x000fc8000f8e003f */
[----:B------:R-:W-:Y:S02]  /*0af0*/  UIMAD.WIDE.U32 UR16, UR8, UR7, URZ ;  /* 0x00000007081072a5 */ /* 0x000fe4000f8e003f */
[----:B------:R-:W-:-:S04]  /*0b00*/  UIMAD UR14, UR9, UR7, URZ ;  /* 0x00000007090e72a4 */ /* 0x000fc8000f8e023f */
[----:B------:R-:W-:Y:S01]  /*0b10*/  UIADD3 UR14, UR17, UR14, URZ ;  /* 0x0000000e110e7290 */ /* 0x000fe2000fffe03f */
[----:B--2---:R-:W-:-:S04]  /*0b20*/  @P3 IMAD.WIDE.U32 R8, R4, R9, R6 ;  /* 0x0000000904083225 */ /* 0x004fc800078e0006 */
[----:B------:R-:W-:Y:S02]  /*0b30*/  @P3 IMAD.MOV.U32 R13, RZ, RZ, R8 ;  /* 0x000000ffff0d3224 */ /* 0x000fe400078e0008 */
[----:B0-----:R-:W-:-:S04]  /*0b40*/  @!P3 IMAD.WIDE.U32 R6, R11, R12, R4 ;  /* 0x0000000c0b06b225 */ /* 0x001fc800078e0004 */
[----:B------:R-:W-:Y:S02]  /*0b50*/  @P3 IMAD.MOV.U32 R11, RZ, RZ, RZ ;  /* 0x000000ffff0b3224 */ /* 0x000fe400078e00ff */
[----:B------:R-:W-:Y:S02]  /*0b60*/  @!P3 IMAD.MOV.U32 R13, RZ, RZ, R6 ;  /* 0x000000ffff0db224 */ /* 0x000fe400078e0006 */
[----:B------:R-:W-:Y:S02]  /*0b70*/  @P3 IMAD.IADD R10, R9, 0x1, R11 ;  /* 0x00000001090a3824 */ /* 0x000fe400078e020b */
[----:B------:R-:W-:Y:S01]  /*0b80*/  @!P3 IMAD.MOV.U32 R10, RZ, RZ, R7 ;  /* 0x000000ffff0ab224 */ /* 0x000fe200078e0007 */
[----:B------:R0:W-:Y:S01]  /*0b90*/  STL [R1+0x45c], R13 ;  /* 0x00045c0d01007387 */ /* 0x0001e20000100800 */
[----:B------:R-:W-:Y:S02]  /*0ba0*/  IMAD.MOV.U32 R18, RZ, RZ, R13 ;  /* 0x000000ffff127224 */ /* 0x000fe400078e000d */
[----:B------:R-:W-:Y:S01]  /*0bb0*/  IMAD.MOV.U32 R19, RZ, RZ, R10 ;  /* 0x000000ffff137224 */ /* 0x000fe200078e000a */
[----:B------:R0:W-:Y:S01]  /*0bc0*/  STL [R1+0x458], R10 ;  /* 0x0004580a01007387 */ /* 0x0001e20000100800 */
[----:B------:R-:W-:Y:S05]  /*0bd0*/  @P0 BRA `(.L_x_9) ;  /* 0x0000000000280947 */ /* 0x000fea0003800000 */
[----:B------:R-:W-:Y:S01]  /*0be0*/  IADD3 R18, P0, R18, UR16, RZ ;  /* 0x0000001012127c10 */ /* 0x000fe2000ff1e0ff */
[----:B------:R-:W-:Y:S02]  /*0bf0*/  UISETP.GE.U32.AND UP0, UPT, UR15, 0x6, UPT ;  /* 0x000000060f00788c */ /* 0x000fe4000bf06070 */
[----:B------:R-:W-:Y:S01]  /*0c00*/  UIMAD.WIDE.U32 UR4, UR15, -0x55555555, URZ ;  /* 0xaaaaaaab0f0478a5 */ /* 0x000fe2000f8e003f */
[----:B------:R-:W-:Y:S01]  /*0c10*/  IADD3.X R19, R19, UR14, RZ, P0, !PT ;  /* 0x0000000e13137c10 */ /* 0x000fe200087fe4ff */
[----:B------:R1:W-:Y:S02]  /*0c20*/  STL [R1+0x45c], R18 ;  /* 0x00045c1201007387 */ /* 0x0003e40000100800 */
[----:B------:R-:W-:Y:S02]  /*0c30*/  USHF.R.U32.HI UR5, URZ, 0x2, UR5 ;  /* 0x000000023f057899 */ /* 0x000fe40008011605 */
[----:B------:R1:W-:Y:S01]  /*0c40*/  STL [R1+0x458], R19 ;  /* 0x0004581301007387 */ /* 0x0003e20000100800 */
[----:B------:R-:W-:-:S02]  /*0c50*/  UMOV UR4, URZ ;  /* 0x0000003f00047c82 */ /* 0x000fc40008000000 */
[----:B------:R-:W-:Y:S02]  /*0c60*/  @UP0 ULOP3.LUT UR4, UR5, 0x1, URZ, 0xc0, !UPT ;  /* 0x0000000105040892 */ /* 0x000fe4000f8ec03f */
[----:B------:R-:W-:-:S12]  /*0c70*/  UIMAD UR5, UR5, -0x6, UR15 ;  /* 0xfffffffa050578a4 */ /* 0x000fd8000f8e020f */
.L_x_9:
[----:B------:R-:W-:Y:S01]  /*0c80*/  IMAD.MOV.U32 R8, RZ, RZ, -0x1 ;  /* 0xffffffffff087424 */ /* 0x000fe200078e00ff */
[----:B------:R-:W-:Y:S01]  /*0c90*/  ISETP.GE.U32.AND P0, PT, R18, UR22, PT ;  /* 0x0000001612007c0c */ /* 0x000fe2000bf06070 */
[----:B------:R-:W-:Y:S01]  /*0ca0*/  IMAD.MOV.U32 R6, RZ, RZ, -0x1 ;  /* 0xffffffffff067424 */ /* 0x000fe200078e00ff */
[----:B------:R-:W-:Y:S01]  /*0cb0*/  PRMT R0, RZ, 0x7610, R0 ;  /* 0x00007610ff007816 */ /* 0x000fe20000000000 */
[----:B------:R-:W-:Y:S01]  /*0cc0*/  IMAD.MOV.U32 R7, RZ, RZ, -0x1 ;  /* 0xffffffffff077424 */ /* 0x000fe200078e00ff */
[----:B------:R2:W-:Y:S01]  /*0cd0*/  STL [R1+0x460], R8 ;  /* 0x0004600801007387 */ /* 0x0005e20000100800 */
[----:B------:R-:W-:-:S03]  /*0ce0*/  ISETP.GE.U32.AND.EX P0, PT, R19, UR23, PT, P0 ;  /* 0x0000001713007c0c */ /* 0x000fc6000bf06100 */
[----:B------:R2:W-:Y:S04]  /*0cf0*/  STL [R1+0x454], R6 ;  /* 0x0004540601007387 */ /* 0x0005e80000100800 */
[----:B------:R2:W-:Y:S06]  /*0d00*/  STL [R1+0x464], R7 ;  /* 0x0004640701007387 */ /* 0x0005ec0000100800 */
[----:B------:R-:W-:Y:S05]  /*0d10*/  @P0 BRA `(.L_x_10) ;  /* 0x0000000400680947 */ /* 0x000fea0003800000 */
[----:B------:R-:W3:Y:S01]  /*0d20*/  LDC.64 R14, c[0x0][0x628] ;  /* 0x00018a00ff0e7b82 */ /* 0x000ee20000000a00 */
[----:B--2---:R-:W-:Y:S02]  /*0d30*/  IMAD.MOV.U32 R6, RZ, RZ, R18 ;  /* 0x000000ffff067224 */ /* 0x004fe400078e0012 */
[----:B------:R-:W-:-:S05]  /*0d40*/  IMAD.MOV.U32 R7, RZ, RZ, R19 ;  /* 0x000000ffff077224 */ /* 0x000fca00078e0013 */
[----:B------:R-:W2:Y:S08]  /*0d50*/  LDC R0, c[0x0][0x630] ;  /* 0x00018c00ff007b82 */ /* 0x000eb00000000800 */
[----:B------:R-:W4:Y:S01]  /*0d60*/  LDC.64 R16, c[0x0][0x620] ;  /* 0x00018800ff107b82 */ /* 0x000f220000000a00 */
[----:B---3--:R-:W-:-:S04]  /*0d70*/  ISETP.NE.U32.AND P0, PT, R14, RZ, PT ;  /* 0x000000ff0e00720c */ /* 0x008fc80003f05070 */
[----:B------:R-:W-:-:S13]  /*0d80*/  ISETP.NE.AND.EX P0, PT, R15, RZ, PT, P0 ;  /* 0x000000ff0f00720c */ /* 0x000fda0003f05300 */
[----:B--2-4-:R-:W-:Y:S05]  /*0d90*/  @!P0 BRA `(.L_x_11) ;  /* 0x0000000000288947 */ /* 0x014fea0003800000 */
[----:B------:R-:W2:Y:S02]  /*0da0*/  LDC R11, c[0x0][0x634] ;  /* 0x00018d00ff0b7b82 */ /* 0x000ea40000000800 */
[----:B--2---:R-:W-:-:S05]  /*0db0*/  IADD3 R11, P0, R18, R11, RZ ;  /* 0x0000000b120b7210 */ /* 0x004fca0007f1e0ff */
[----:B0-----:R-:W-:-:S04]  /*0dc0*/  IMAD.X R13, RZ, RZ, R19, P0 ;  /* 0x000000ffff0d7224 */ /* 0x001fc800000e0613 */
[----:B------:R-:W-:-:S04]  /*0dd0*/  IMAD.WIDE.U32 R6, R13, R14, RZ ;  /* 0x0000000e0d067225 */ /* 0x000fc800078e00ff */
[----:B------:R-:W-:-:S04]  /*0de0*/  IMAD.WIDE.U32 R8, P0, R11, R15, R6 ;  /* 0x0000000f0b087225 */ /* 0x000fc80007800006 */
[----:B------:R-:W-:-:S04]  /*0df0*/  IMAD.WIDE.U32 R6, R11, R14, RZ ;  /* 0x0000000e0b067225 */ /* 0x000fc800078e00ff */
[----:B------:R-:W-:Y:S01]  /*0e00*/  IMAD.X R11, RZ, RZ, RZ, P0 ;  /* 0x000000ffff0b7224 */ /* 0x000fe200000e06ff */
[----:B------:R-:W-:Y:S01]  /*0e10*/  IADD3 RZ, P0, R7, R8, RZ ;  /* 0x0000000807ff7210 */ /* 0x000fe20007f1e0ff */
[----:B------:R-:W-:-:S04]  /*0e20*/  IMAD.MOV.U32 R10, RZ, RZ, R9 ;  /* 0x000000ffff0a7224 */ /* 0x000fc800078e0009 */
[----:B------:R-:W-:-:S08]  /*0e30*/  IMAD.WIDE.U32.X R6, R13, R15, R10, P0 ;  /* 0x0000000f0d067225 */ /* 0x000fd000000e040a */
.L_x_11:
[-CC-:B------:R-:W-:Y:S01]  /*0e40*/  SHF.R.U64 R25, R6, R0.reuse, R7.reuse ;  /* 0x0000000006197219 */ /* 0x180fe20000001207 */
[----:B0-----:R-:W0:Y:S01]  /*0e50*/  LDC R10, c[0x0][0x618] ;  /* 0x00018600ff0a7b82 */ /* 0x001e220000000800 */
[----:B------:R-:W-:Y:S01]  /*0e60*/  SHF.R.U32.HI R5, RZ, R0, R7 ;  /* 0x00000000ff057219 */ /* 0x000fe20000011607 */
[----:B------:R-:W-:Y:S01]  /*0e70*/  IMAD.MOV.U32 R6, RZ, RZ, R18 ;  /* 0x000000ffff067224 */ /* 0x000fe200078e0012 */
[----:B------:R-:W-:Y:S01]  /*0e80*/  IADD3 R9, P0, RZ, -R25, RZ ;  /* 0x80000019ff097210 */ /* 0x000fe20007f1e0ff */
[----:B------:R-:W-:Y:S01]  /*0e90*/  IMAD.MOV.U32 R7, RZ, RZ, R19 ;  /* 0x000000ffff077224 */ /* 0x000fe200078e0013 */
[----:B------:R-:W-:Y:S01]  /*0ea0*/  I2FP.F32.U32 R0, R4 ;  /* 0x0000000400007245 */ /* 0x000fe20000201000 */
[----:B------:R-:W-:Y:S02]  /*0eb0*/  ULDC UR7, c[0x0][0x150] ;  /* 0x0000540000077ab9 */ /* 0x000fe40000000800 */
[----:B------:R-:W2:Y:S01]  /*0ec0*/  LDC.64 R22, c[0x0][0x640] ;  /* 0x00019000ff167b82 */ /* 0x000ea20000000a00 */
[----:B------:R-:W-:-:S02]  /*0ed0*/  IMAD.X R11, RZ, RZ, ~R5, P0 ;  /* 0x000000ffff0b7224 */ /* 0x000fc400000e0e05 */
[----:B------:R-:W-:Y:S01]  /*0ee0*/  FMUL R0, R0, UR7 ;  /* 0x0000000700007c20 */ /* 0x000fe20008400000 */
[----:B------:R-:W-:Y:S01]  /*0ef0*/  IMAD.WIDE.U32 R6, R9, R16, R6 ;  /* 0x0000001009067225 */ /* 0x000fe200078e0006 */
[----:B------:R-:W-:-:S03]  /*0f00*/  ULDC UR7, c[0x0][0x154] ;  /* 0x0000550000077ab9 */ /* 0x000fc60000000800 */
[----:B------:R-:W-:Y:S01]  /*0f10*/  IMAD R8, R11, R16, RZ ;  /* 0x000000100b087224 */ /* 0x000fe200078e02ff */
[----:B------:R-:W3:Y:S01]  /*0f20*/  LDC R5, c[0x0][0x144] ;  /* 0x00005100ff057b82 */ /* 0x000ee20000000800 */
[----:B------:R-:W4:Y:S02]  /*0f30*/  F2I.U32.TRUNC.NTZ R0, R0 ;  /* 0x0000000000007305 */ /* 0x000f24000020f000 */
[----:B------:R-:W-:-:S04]  /*0f40*/  IMAD R9, R9, R17, R8 ;  /* 0x0000001109097224 */ /* 0x000fc800078e0208 */
[----:B------:R-:W-:Y:S01]  /*0f50*/  IMAD.IADD R7, R7, 0x1, R9 ;  /* 0x0000000107077824 */ /* 0x000fe200078e0209 */
[----:B------:R-:W5:Y:S01]  /*0f60*/  LDC R16, c[0x0][0x608] ;  /* 0x00018200ff107b82 */ /* 0x000f620000000800 */
[----:B------:R-:W-:-:S03]  /*0f70*/  IMAD.MOV.U32 R9, RZ, RZ, -0x1 ;  /* 0xffffffffff097424 */ /* 0x000fc600078e00ff */
[--C-:B0-----:R-:W-:Y:S02]  /*0f80*/  SHF.R.U64 R14, R6, R10, R7.reuse ;  /* 0x0000000a060e7219 */ /* 0x101fe40000001207 */
[----:B------:R-:W-:Y:S02]  /*0f90*/  I2FP.F32.U32 R6, R12 ;  /* 0x0000000c00067245 */ /* 0x000fe40000201000 */
[----:B------:R-:W0:Y:S01]  /*0fa0*/  LDC R20, c[0x0][0x658] ;  /* 0x00019600ff147b82 */ /* 0x000e220000000800 */
[----:B--2---:R-:W-:Y:S01]  /*0fb0*/  ISETP.NE.U32.AND P0, PT, R22, RZ, PT ;  /* 0x000000ff1600720c */ /* 0x004fe20003f05070 */
[----:B----4-:R-:W-:Y:S02]  /*0fc0*/  IMAD.MOV R8, RZ, RZ, -R0 ;  /* 0x000000ffff087224 */ /* 0x010fe400078e0a00 */
[----:B------:R-:W-:Y:S01]  /*0fd0*/  FMUL R6, R6, UR7 ;  /* 0x0000000706067c20 */ /* 0x000fe20008400000 */
[----:B------:R-:W-:Y:S02]  /*0fe0*/  SHF.R.U32.HI R7, RZ, R10, R7 ;  /* 0x0000000aff077219 */ /* 0x000fe40000011607 */
[----:B------:R-:W-:Y:S01]  /*0ff0*/  ISETP.NE.AND.EX P0, PT, R23, RZ, PT, P0 ;  /* 0x000000ff1700720c */ /* 0x000fe20003f05300 */
[----:B------:R2:W4:Y:S01]  /*1000*/  F2I.U32.TRUNC.NTZ R13, R6 ;  /* 0x00000006000d7305 */ /* 0x000522000020f000 */
[----:B------:R-:W2:Y:S01]  /*1010*/  LDC R15, c[0x0][0x148] ;  /* 0x00005200ff0f7b82 */ /* 0x000ea20000000800 */
[----:B---3--:R-:W-:-:S07]  /*1020*/  IMAD R0, R5, R8, R4 ;  /* 0x0000000805007224 */ /* 0x008fce00078e0204 */
[----:B-1----:R-:W1:Y:S01]  /*1030*/  LDC R18, c[0x0][0x600] ;  /* 0x00018000ff127b82 */ /* 0x002e620000000800 */
[-CC-:B-----5:R-:W-:Y:S02]  /*1040*/  SHF.R.U64 R26, R14, R16.reuse, R7.reuse ;  /* 0x000000100e1a7219 */ /* 0x1a0fe40000001207 */
[----:B------:R-:W-:Y:S01]  /*1050*/  SHF.R.U32.HI R5, RZ, R16, R7 ;  /* 0x00000010ff057219 */ /* 0x000fe20000011607 */
[----:B------:R-:W-:-:S04]  /*1060*/  IMAD.MOV.U32 R7, RZ, RZ, 0x1 ;  /* 0x00000001ff077424 */ /* 0x000fc800078e00ff */
[----:B------:R-:W3:Y:S01]  /*1070*/  LDC R19, c[0x0][0x648] ;  /* 0x00019200ff137b82 */ /* 0x000ee20000000800 */
[-C--:B0-----:R-:W-:Y:S02]  /*1080*/  SHF.L.U32 R4, R9, R20.reuse, RZ ;  /* 0x0000001409047219 */ /* 0x081fe400000006ff */
[--C-:B------:R-:W-:Y:S02]  /*1090*/  SHF.R.U64 R16, R26, R20, R5.reuse ;  /* 0x000000141a107219 */ /* 0x100fe40000001205 */
[----:B------:R-:W-:Y:S02]  /*10a0*/  LOP3.LUT R11, RZ, R4, RZ, 0x33, !PT ;  /* 0x00000004ff0b7212 */ /* 0x000fe400078e33ff */
[-C--:B------:R-:W-:Y:S01]  /*10b0*/  SHF.R.U32.HI R5, RZ, R20.reuse, R5 ;  /* 0x00000014ff057219 */ /* 0x080fe20000011605 */
[----:B------:R-:W0:Y:S01]  /*10c0*/  LDC R21, c[0x0][0x638] ;  /* 0x00018e00ff157b82 */ /* 0x000e220000000800 */
[----:B------:R-:W-:Y:S01]  /*10d0*/  SHF.L.U32 R10, R7, R20, RZ ;  /* 0x00000014070a7219 */ /* 0x000fe200000006ff */
[----:B------:R-:W-:-:S06]  /*10e0*/  IMAD.MOV.U32 R4, RZ, RZ, R16 ;  /* 0x000000ffff047224 */ /* 0x000fcc00078e0010 */
[----:B------:R-:W0:Y:S01]  /*10f0*/  LDC R24, c[0x0][0x610] ;  /* 0x00018400ff187b82 */ /* 0x000e220000000800 */
[----:B--2-4-:R-:W-:Y:S05]  /*1100*/  @!P0 BRA `(.L_x_12) ;  /* 0x0000000000288947 */ /* 0x014fea0003800000 */
[----:B------:R-:W2:Y:S02]  /*1110*/  LDC R9, c[0x0][0x64c] ;  /* 0x00019300ff097b82 */ /* 0x000ea40000000800 */
[----:B--2---:R-:W-:-:S05]  /*1120*/  IADD3 R9, P0, R16, R9, RZ ;  /* 0x0000000910097210 */ /* 0x004fca0007f1e0ff */
[----:B------:R-:W-:-:S04]  /*1130*/  IMAD.X R17, RZ, RZ, R5, P0 ;  /* 0x000000ffff117224 */ /* 0x000fc800000e0605 */
[----:B------:R-:W-:-:S04]  /*1140*/  IMAD.WIDE.U32 R4, R17, R22, RZ ;  /* 0x0000001611047225 */ /* 0x000fc800078e00ff */
[----:B------:R-:W-:-:S04]  /*1150*/  IMAD.WIDE.U32 R6, P0, R9, R23, R4 ;  /* 0x0000001709067225 */ /* 0x000fc80007800004 */
[----:B------:R-:W-:-:S04]  /*1160*/  IMAD.WIDE.U32 R4, R9, R22, RZ ;  /* 0x0000001609047225 */ /* 0x000fc800078e00ff */
[----:B------:R-:W-:Y:S01]  /*1170*/  IMAD.X R9, RZ, RZ, RZ, P0 ;  /* 0x000000ffff097224 */ /* 0x000fe200000e06ff */
[----:B------:R-:W-:Y:S01]  /*1180*/  IADD3 RZ, P0, R5, R6, RZ ;  /* 0x0000000605ff7210 */ /* 0x000fe20007f1e0ff */
[----:B------:R-:W-:-:S04]  /*1190*/  IMAD.MOV.U32 R8, RZ, RZ, R7 ;  /* 0x000000ffff087224 */ /* 0x000fc800078e0007 */
[----:B------:R-:W-:-:S08]  /*11a0*/  IMAD.WIDE.U32.X R4, R17, R23, R8, P0 ;  /* 0x0000001711047225 */ /* 0x000fd000000e0408 */
.L_x_12:
[----:B---3--:R-:W-:Y:S01]  /*11b0*/  SHF.R.U64 R4, R4, R19, R5 ;  /* 0x0000001304047219 */ /* 0x008fe20000001205 */
[----:B-1----:R-:W-:Y:S01]  /*11c0*/  VIADD R5, R18, 0xffffffff ;  /* 0xffffffff12057836 */ /* 0x002fe20000000000 */
[----:B------:R-:W-:Y:S01]  /*11d0*/  LOP3.LUT R11, R26, R11, RZ, 0xc0, !PT ;  /* 0x0000000b1a0b7212 */ /* 0x000fe200078ec0ff */
[----:B------:R-:W-:Y:S02]  /*11e0*/  IMAD.MOV R13, RZ, RZ, -R13 ;  /* 0x000000ffff0d7224 */ /* 0x000fe400078e0a0d */
[----:B------:R-:W-:Y:S01]  /*11f0*/  IMAD.MOV R6, RZ, RZ, -R4 ;  /* 0x000000ffff067224 */ /* 0x000fe200078e0a04 */
[----:B------:R-:W-:Y:S01]  /*1200*/  LOP3.LUT R14, R14, R5, RZ, 0xc0, !PT ;  /* 0x000000050e0e7212 */ /* 0x000fe200078ec0ff */
[----:B------:R-:W-:Y:S02]  /*1210*/  @P3 IMAD R0, R15, R13, R12 ;  /* 0x0000000d0f003224 */ /* 0x000fe400078e020c */
[----:B------:R-:W-:Y:S02]  /*1220*/  IMAD R11, R10, R4, R11 ;  /* 0x000000040a0b7224 */ /* 0x000fe400078e020b */
[----:B0-----:R-:W-:-:S02]  /*1230*/  IMAD R5, R6, R21, R16 ;  /* 0x0000001506057224 */ /* 0x001fc400078e0210 */
[----:B------:R-:W-:Y:S02]  /*1240*/  IMAD R4, R11, R24, R0 ;  /* 0x000000180b047224 */ /* 0x000fe400078e0200 */
[----:B------:R-:W-:Y:S02]  /*1250*/  IMAD R5, R5, R18, R14 ;  /* 0x0000001205057224 */ /* 0x000fe400078e020e */
[----:B------:R-:W-:-:S03]  /*1260*/  IMAD.MOV.U32 R0, RZ, RZ, 0x1 ;  /* 0x00000001ff007424 */ /* 0x000fc600078e00ff */
[----:B------:R-:W-:Y:S02]  /*1270*/  SEL R6, R5, R4, !P3 ;  /* 0x0000000405067207 */ /* 0x000fe40005800000 */
[----:B------:R-:W-:-:S03]  /*1280*/  SEL R4, R4, R5, !P3 ;  /* 0x0000000504047207 */ /* 0x000fc60005800000 */
[----:B------:R3:W-:Y:S04]  /*1290*/  STL [R1+0x464], R6 ;  /* 0x0004640601007387 */ /* 0x0007e80000100800 */
[----:B------:R3:W-:Y:S04]  /*12a0*/  STL [R1+0x454], R25 ;  /* 0x0004541901007387 */ /* 0x0007e80000100800 */
[----:B------:R3:W-:Y:S02]  /*12b0*/  STL [R1+0x460], R4 ;  /* 0x0004600401007387 */ /* 0x0007e40000100800 */
.L_x_10:
[----:B------:R-:W-:Y:S05]  /*12c0*/  @!P1 BRA `(.L_x_13) ;  /* 0x00000238006c9947 */ /* 0x000fea0003800000 */
[----:B------:R-:W-:-:S06]  /*12d0*/  UISETP.GT.U32.AND UP0, UPT, UR12, 0x1, UPT ;  /* 0x000000010c00788c */ /* 0x000fcc000bf04070 */
[----:B------:R-:W-:-:S13]  /*12e0*/  PLOP3.LUT P0, PT, PT, PT, UP0, 0x80, 0x0 ;  /* 0x000000000000781c */ /* 0x000fda0003f0f008 */
[----:B------:R-:W-:Y:S05]  /*12f0*/  @P0 EXIT ;  /* 0x000000000000094d */ /* 0x000fea0003800000 */
.L_x_14:
[----:B------:R-:W-:-:S08]  /*1300*/  NOP ;  /* 0x0000000000007918 */ /* 0x000fd00000000000 */
[----:B------:R-:W4:Y:S02]  /*1310*/  USETMAXREG.TRY_ALLOC.CTAPOOL UP0, 0xf0 ;  /* 0x000000f0000079c8 */ /* 0x000f240008000600 */
[----:B----4-:R-:W-:-:S13]  /*1320*/  PLOP3.LUT P0, PT, PT, PT, UP0, 0x80, 0x0 ;  /* 0x000000000000781c */ /* 0x010fda0003f0f008 */
[----:B------:R-:W-:Y:S05]  /*1330*/  @!P0 BRA `(.L_x_14) ;  /* 0xfffffffc00f08947 */ /* 0x000fea000383ffff */
[----:B------:R-:W-:-:S13]  /*1340*/  LOP3.LUT P0, RZ, R0, 0xff, RZ, 0xc0, !PT ;  /* 0x000000ff00ff7812 */ /* 0x000fda000780c0ff */
[----:B------:R-:W-:Y:S05]  /*1350*/  @!P0 EXIT ;  /* 0x000000000000894d */ /* 0x000fea0003800000 */
[----:B------:R-:W4:Y:S01]  /*1360*/  S2UR UR6, SR_CgaCtaId ;  /* 0x00000000000679c3 */ /* 0x000f220000008800 */
[----:B------:R-:W-:Y:S01]  /*1370*/  SHF.R.S32.HI R0, RZ, 0x1f, R3 ;  /* 0x0000001fff007819 */ /* 0x000fe20000011403 */
[----:B------:R-:W-:Y:S01]  /*1380*/  UIADD3 UR7, UR19, -0x1, URZ ;  /* 0xffffffff13077890 */ /* 0x000fe2000fffe03f */
[----:B------:R-:W-:Y:S02]  /*1390*/  UMOV UR12, 0x400 ;  /* 0x00000400000c7882 */ /* 0x000fe40000000000 */
[CC--:B------:R-:W-:Y:S01]  /*13a0*/  LEA.HI R2, R0.reuse, R3.reuse, RZ, 0x2 ;  /* 0x0000000300027211 */ /* 0x0c0fe200078f10ff */
[----:B------:R-:W-:Y:S01]  /*13b0*/  UISETP.LT.AND UP0, UPT, UR15, 0x1, UPT ;  /* 0x000000010f00788c */ /* 0x000fe2000bf01270 */
[----:B------:R-:W-:Y:S01]  /*13c0*/  LEA.HI R0, R0, R3, RZ, 0x5 ;  /* 0x0000000300007211 */ /* 0x000fe200078f28ff */
[----:B------:R-:W-:Y:S01]  /*13d0*/  ULOP3.LUT UR28, UR13, 0x1, URZ, 0xfc, !UPT ;  /* 0x000000010d1c7892 */ /* 0x000fe2000f8efc3f */
[--C-:B---3--:R-:W-:Y:S01]  /*13e0*/  SHF.R.S32.HI R4, RZ, 0x2, R2.reuse ;  /* 0x00000002ff047819 */ /* 0x108fe20000011402 */
[----:B------:R-:W-:Y:S01]  /*13f0*/  USEL UR18, UR15, 0x1, UP0 ;  /* 0x000000010f127887 */ /* 0x000fe20008000000 */
[----:B------:R-:W-:Y:S01]  /*1400*/  SHF.R.S32.HI R5, RZ, 0x1f, R2 ;  /* 0x0000001fff057819 */ /* 0x000fe20000011402 */
[----:B------:R-:W-:Y:S01]  /*1410*/  UISETP.NE.AND UP0, UPT, UR7, URZ, UPT ;  /* 0x0000003f0700728c */ /* 0x000fe2000bf05270 */
[----:B--2---:R-:W-:Y:S01]  /*1420*/  SHF.R.S32.HI R7, RZ, 0x5, R0 ;  /* 0x00000005ff077819 */ /* 0x004fe20000011400 */
[----:B------:R-:W-:Y:S01]  /*1430*/  USHF.L.U32 UR29, UR15, 0x1, URZ ;  /* 0x000000010f1d7899 */ /* 0x000fe2000800063f */
[----:B------:R-:W-:Y:S01]  /*1440*/  LEA.HI R5, R5, R4, RZ, 0x3 ;  /* 0x0000000405057211 */ /* 0x000fe200078f18ff */
[----:B------:R-:W-:Y:S01]  /*1450*/  UIADD3 UR18, -UR18, UR15, URZ ;  /* 0x0000000f12127290 */ /* 0x000fe2000fffe13f */
[----:B------:R-:W-:Y:S01]  /*1460*/  LOP3.LUT R2, R2, 0xfffffffc, RZ, 0xc0, !PT ;  /* 0xfffffffc02027812 */ /* 0x000fe200078ec0ff */
[----:B------:R-:W-:Y:S01]  /*1470*/  USEL UR31, URZ, 0x1, UP0 ;  /* 0x000000013f1f7887 */ /* 0x000fe20008000000 */
[----:B------:R-:W-:-:S03]  /*1480*/  LOP3.LUT R5, R5, 0xfffffff8, RZ, 0xc0, !PT ;  /* 0xfffffff805057812 */ /* 0x000fc600078ec0ff */
[----:B------:R-:W-:Y:S01]  /*1490*/  IMAD.IADD R6, R3, 0x1, -R2 ;  /* 0x0000000103067824 */ /* 0x000fe200078e0a02 */
[----:B----4-:R-:W-:Y:S01]  /*14a0*/  ULEA UR12, UR6, UR12, 0x18 ;  /* 0x0000000c060c7291 */ /* 0x010fe2000f8ec03f */
[----:B------:R-:W-:Y:S01]  /*14b0*/  IMAD.IADD R4, R4, 0x1, -R5 ;  /* 0x0000000104047824 */ /* 0x000fe200078e0a05 */
[----:B------:R-:W-:Y:S02]  /*14c0*/  USHF.L.U32 UR6, UR7, 0x3, URZ ;  /* 0x0000000307067899 */ /* 0x000fe4000800063f */
[----:B------:R2:W-:Y:S01]  /*14d0*/  STL [R1+0x468], R6 ;  /* 0x0004680601007387 */ /* 0x0005e20000100800 */
[----:B------:R-:W-:Y:S01]  /*14e0*/  UIADD3 UR30, UR12, 0x70, URZ ;  /* 0x000000700c1e7890 */ /* 0x000fe2000fffe03f */
[--C-:B------:R-:W-:Y:S01]  /*14f0*/  IMAD R0, R7, -0x10, -R4.reuse ;  /* 0xfffffff007007824 */ /* 0x100fe200078e0a04 */
[----:B------:R-:W-:Y:S01]  /*1500*/  ULOP3.LUT UR6, UR6, 0x8, URZ, 0xc0, !UPT ;  /* 0x0000000806067892 */ /* 0x000fe2000f8ec03f */
[----:B------:R-:W-:Y:S01]  /*1510*/  SHF.R.S32.HI R5, RZ, 0x1f, R4 ;  /* 0x0000001fff057819 */ /* 0x000fe20000011404 */
[----:B------:R-:W-:-:S02]  /*1520*/  ULEA UR19, UR19, UR30, 0x3 ;  /* 0x0000001e13137291 */ /* 0x000fc4000f8e183f */
[----:B------:R-:W-:Y:S02]  /*1530*/  ULOP3.LUT UR32, UR6, 0x8, URZ, 0x3c, !UPT ;  /* 0x0000000806207892 */ /* 0x000fe4000f8e3c3f */
[----:B------:R-:W-:Y:S01]  /*1540*/  ULOP3.LUT UR22, UR6, 0x18, URZ, 0x3c, !UPT ;  /* 0x0000001806167892 */ /* 0x000fe2000f8e3c3f */
[----:B------:R-:W-:Y:S02]  /*1550*/  IMAD.WIDE R2, R7, 0x10, R4 ;  /* 0x0000001007027825 */ /* 0x000fe400078e0204 */
[----:B------:R-:W-:Y:S02]  /*1560*/  ULDC UR6, c[0x0][0x284] ;  /* 0x0000a10000067ab9 */ /* 0x000fe40000000800 */
[----:B------:R-:W-:-:S05]  /*1570*/  VIADD R0, R0, UR6 ;  /* 0x0000000600007c36 */ /* 0x000fca0008000000 */
[----:B------:R2:W-:Y:S04]  /*1580*/  STL [R1+0x46c], R0 ;  /* 0x00046c0001007387 */ /* 0x0005e80000100800 */
[----:B------:R2:W-:Y:S02]  /*1590*/  STL.64 [R1+0x470], R2 ;  /* 0x0004700201007387 */ /* 0x0005e40000100a00 */
.L_x_553:
[----:B--2---:R-:W-:Y:S01]  /*15a0*/  IMAD.U32 R0, RZ, RZ, UR31 ;  /* 0x0000001fff007e24 */ /* 0x004fe2000f8e00ff */
[----:B0-----:R-:W2:Y:S01]  /*15b0*/  LDC R2, c[0x0][0x28c] ;  /* 0x0000a300ff027b82 */ /* 0x001ea20000000800 */
[----:B------:R-:W-:Y:S01]  /*15c0*/  UMOV UR6, URZ ;  /* 0x0000003f00067c82 */ /* 0x000fe20008000000 */
[----:B------:R-:W-:Y:S02]  /*15d0*/  UMOV UR23, UR5 ;  /* 0x0000000500177c82 */ /* 0x000fe40008000000 */
[----:B------:R-:W-:-:S04]  /*15e0*/  SHF.L.U32 R0, R0, 0x1f, RZ ;  /* 0x0000001f00007819 */ /* 0x000fc800000006ff */
[----:B------:R-:W3:Y:S01]  /*15f0*/  SYNCS.PHASECHK.TRANS64.TRYWAIT P0, [UR19+-0x8], R0 ;  /* 0xfffff800ff0075a7 */ /* 0x000ee20008000153 */
[----:B--2---:R-:W-:Y:S01]  /*1600*/  ISETP.GE.AND P1, PT, R2, 0x1, PT ;  /* 0x000000010200780c */ /* 0x004fe20003f26270 */
[----:B-1-3--:R-:W-:-:S12]  /*1610*/  @!P0 BRA `(.L_x_15) ;  /* 0x0000024800048947 */ /* 0x00afd80003800000 */
.L_x_577:
[----:B------:R3:W-:Y:S01]  /*1620*/  STL [R1+0x450], RZ ;  /* 0x000450ff01007387 */ /* 0x0007e20000100800 */
[----:B------:R-:W-:Y:S01]  /*1630*/  UMOV UR7, URZ ;  /* 0x0000003f00077c82 */ /* 0x000fe20008000000 */
[----:B------:R-:W-:Y:S01]  /*1640*/  UMOV UR8, URZ ;  /* 0x0000003f00087c82 */ /* 0x000fe20008000000 */
[----:B------:R-:W-:Y:S01]  /*1650*/  CS2R R236, SRZ ;  /* 0x0000000000ec7805 */ /* 0x000fe2000001ff00 */
[----:B------:R3:W-:Y:S01]  /*1660*/  STL [R1+0x44c], RZ ;  /* 0x00044cff01007387 */ /* 0x0007e20000100800 */
[----:B------:R-:W-:Y:S02]  /*1670*/  CS2R R234, SRZ ;  /* 0x0000000000ea7805 */ /* 0x000fe4000001ff00 */
[----:B------:R-:W-:Y:S02]  /*1680*/  CS2R R232, SRZ ;  /* 0x0000000000e87805 */ /* 0x000fe4000001ff00 */
[----:B------:R-:W-:Y:S01]  /*1690*/  CS2R R230, SRZ ;  /* 0x0000000000e67805 */ /* 0x000fe2000001ff00 */
[----:B------:R3:W-:Y:S01]  /*16a0*/  STL [R1+0x448], RZ ;  /* 0x000448ff01007387 */ /* 0x0007e20000100800 */
[----:B------:R-:W-:-:S02]  /*16b0*/  CS2R R228, SRZ ;  /* 0x0000000000e47805 */ /* 0x000fc4000001ff00 */
[----:B------:R-:W-:Y:S02]  /*16c0*/  CS2R R226, SRZ ;  /* 0x0000000000e27805 */ /* 0x000fe4000001ff00 */
        /* <DEDUP_REMOVED lines=52> */
[----:B-1----:R-:W-:Y:S01]  /*1a10*/  CS2R R18, SRZ ;  /* 0x0000000000127805 */ /* 0x002fe2000001ff00 */
[----:B------:R3:W-:Y:S01]  /*1a20*/  STL [R1+0x410], RZ ;  /* 0x000410ff01007387 */ /* 0x0007e20000100800 */
[----:B------:R-:W-:-:S02]  /*1a30*/  CS2R R16, SRZ ;  /* 0x0000000000107805 */ /* 0x000fc4000001ff00 */
[----:B------:R-:W-:Y:S02]  /*1a40*/  CS2R R14, SRZ ;  /* 0x00000000000e7805 */ /* 0x000fe4000001ff00 */
[----:B0-----:R-:W-:Y:S01]  /*1a50*/  CS2R R12, SRZ ;  /* 0x00000000000c7805 */ /* 0x001fe2000001ff00 */
[----:B------:R3:W-:Y:S01]  /*1a60*/  STL [R1+0x40c], RZ ;  /* 0x00040cff01007387 */ /* 0x0007e20000100800 */
[----:B------:R-:W-:Y:S02]  /*1a70*/  CS2R R10, SRZ ;  /* 0x00000000000a7805 */ /* 0x000fe4000001ff00 */
[----:B------:R-:W-:Y:S02]  /*1a80*/  CS2R R8, SRZ ;  /* 0x0000000000087805 */ /* 0x000fe4000001ff00 */
[----:B------:R-:W-:Y:S01]  /*1a90*/  CS2R R6, SRZ ;  /* 0x0000000000067805 */ /* 0x000fe2000001ff00 */
[----:B------:R3:W-:Y:S01]  /*1aa0*/  STL [R1+0x408], RZ ;  /* 0x000408ff01007387 */ /* 0x0007e20000100800 */
[----:B------:R-:W-:Y:S01]  /*1ab0*/  CS2R R4, SRZ ;  /* 0x0000000000047805 */ /* 0x000fe2000001ff00 */
[----:B--2---:R-:W-:Y:S01]  /*1ac0*/  IMAD.MOV.U32 R3, RZ, RZ, RZ ;  /* 0x000000ffff037224 */ /* 0x004fe200078e00ff */
[----:B------:R-:W-:Y:S01]  /*1ad0*/  CS2R R24, SRZ ;  /* 0x0000000000187805 */ /* 0x000fe2000001ff00 */
[----:B------:R3:W-:Y:S01]  /*1ae0*/  STL [R1+0x404], RZ ;  /* 0x000404ff01007387 */ /* 0x0007e20000100800 */
[----:B------:R-:W-:Y:S01]  /*1af0*/  IMAD.U32 R0, RZ, RZ, UR4 ;  /* 0x00000004ff007e24 */ /* 0x000fe2000f8e00ff */
[----:B------:R-:W-:-:S02]  /*1b00*/  CS2R R26, SRZ ;  /* 0x00000000001a7805 */ /* 0x000fc4000001ff00 */
[----:B------:R-:W-:Y:S01]  /*1b10*/  CS2R R28, SRZ ;  /* 0x00000000001c7805 */ /* 0x000fe2000001ff00 */
[----:B------:R3:W-:Y:S01]  /*1b20*/  STL [R1+0x400], RZ ;  /* 0x000400ff01007387 */ /* 0x0007e20000100800 */
[----:B------:R-:W-:Y:S02]  /*1b30*/  CS2R R30, SRZ ;  /* 0x00000000001e7805 */ /* 0x000fe4000001ff00 */
[----:B------:R-:W-:Y:S02]  /*1b40*/  CS2R R32, SRZ ;  /* 0x0000000000207805 */ /* 0x000fe4000001ff00 */
[----:B------:R-:W-:Y:S01]  /*1b50*/  CS2R R34, SRZ ;  /* 0x0000000000227805 */ /* 0x000fe2000001ff00 */
[----:B------:R3:W-:Y:S01]  /*1b60*/  STL [R1+0x3fc], RZ ;  /* 0x0003fcff01007387 */ /* 0x0007e20000100800 */
[----:B------:R-:W-:Y:S02]  /*1b70*/  CS2R R36, SRZ ;  /* 0x0000000000247805 */ /* 0x000fe4000001ff00 */
        /* <DEDUP_REMOVED lines=75> */
[----:B------:R-:W-:-:S03]  /*2030*/  CS2R R150, SRZ ;  /* 0x0000000000967805 */ /* 0x000fc6000001ff00 */
[----:B------:R3:W-:Y:S04]  /*2040*/  STL [R1+0x3ac], RZ ;  /* 0x0003acff01007387 */ /* 0x0007e80000100800 */
        /* <DEDUP_REMOVED lines=107> */
[----:B------:R3:W-:Y:S04]  /*2700*/  STL [R1], RZ ;  /* 0x000000ff01007387 */ /* 0x0007e80000100800 */
        /* <DEDUP_REMOVED lines=126> */
[----:B------:R3:W-:Y:S01]  /*2ef0*/  STL [R1+0x1fc], RZ ;  /* 0x0001fcff01007387 */ /* 0x0007e20000100800 */
[----:B------:R-:W-:Y:S05]  /*2f00*/  @!P1 BRA `(.L_x_16) ;  /* 0x0000004000cc9947 */ /* 0x000fea0003800000 */
[----:B------:R-:W-:-:S06]  /*2f10*/  UISETP.NE.AND UP0, UPT, UR28, 0x3, UPT ;  /* 0x000000031c00788c */ /* 0x000fcc000bf05270 */
[----:B------:R-:W-:-:S13]  /*2f20*/  PLOP3.LUT P1, PT, PT, PT, UP0, 0x80, 0x0 ;  /* 0x000000000000781c */ /* 0x000fda0003f2f008 */
[----:B------:R-:W-:Y:S05]  /*2f30*/  @!P1 BRA `(.L_x_17) ;  /* 0x0000000000049947 */ /* 0x000fea0003800000 */
[----:B------:R-:W-:Y:S01]  /*2f40*/  BPT.TRAP 0x1 ;  /* 0x000000040000795c */ /* 0x000fe20000300000 */
.L_x_17:
[----:B------:R-:W-:Y:S01]  /*2f50*/  ULEA UR6, UR5, UR12, 0x3 ;  /* 0x0000000c05067291 */ /* 0x000fe2000f8e183f */
[----:B------:R-:W-:-:S05]  /*2f60*/  IMAD.U32 R0, RZ, RZ, UR4 ;  /* 0x00000004ff007e24 */ /* 0x000fca000f8e00ff */
[----:B------:R-:W-:-:S04]  /*2f70*/  SHF.L.U32 R0, R0, 0x1f, RZ ;  /* 0x0000001f00007819 */ /* 0x000fc800000006ff */
[----:B------:R0:W1:Y:S01]  /*2f80*/  SYNCS.PHASECHK.TRANS64.TRYWAIT P0, [UR6], R0 ;  /* 0x00000000ff0075a7 */ /* 0x0000620008000146 */
[----:B------:R-:W-:Y:S05]  /*2f90*/  @!P1 BRA `(.L_x_18) ;  /* 0x0000000000049947 */ /* 0x000fea0003800000 */
[----:B------:R-:W-:Y:S01]  /*2fa0*/  BPT.TRAP 0x1 ;  /* 0x000000040000795c */ /* 0x000fe20000300000 */
.L_x_18:
[----:B-1----:R-:W-:Y:S05]  /*2fb0*/  @P0 BRA `(.L_x_19) ;  /* 0x0000000000080947 */ /* 0x002fea0003800000 */
[----:B------:R-:W1:Y:S02]  /*2fc0*/  SYNCS.PHASECHK.TRANS64.TRYWAIT P0, [UR6], R0 ;  /* 0x00000000ff0075a7 */ /* 0x000e640008000146 */
[----:B-1----:R-:W-:Y:S05]  /*2fd0*/  @!P0 BRA `(.L_x_20) ;  /* 0x0000022c00ac8947 */ /* 0x002fea0003800000 */
.L_x_19:
[----:B------:R-:W-:Y:S01]  /*2fe0*/  UIADD3 UR7, UR12, 0x180, URZ ;  /* 0x000001800c077890 */ /* 0x000fe2000fffe03f */
[----:B------:R-:W-:Y:S01]  /*2ff0*/  WARPGROUP.ARRIVE ;  /* 0x00000000000079c5 */ /* 0x000fe20000000000 */
[----:B------:R-:W-:Y:S02]  /*3000*/  UIADD3 UR6, UR12, 0x6180, URZ ;  /* 0x000061800c067890 */ /* 0x000fe4000fffe03f */
[----:B------:R-:W-:Y:S02]  /*3010*/  USHF.R.U32.HI UR7, URZ, 0x4, UR7 ;  /* 0x000000043f077899 */ /* 0x000fe40008011607 */
[----:B------:R-:W-:Y:S02]  /*3020*/  USHF.R.U32.HI UR6, URZ, 0x4, UR6 ;  /* 0x000000043f067899 */ /* 0x000fe40008011606 */
[----:B------:R-:W-:Y:S02]  /*3030*/  ULOP3.LUT UR7, UR7, 0x3fff, URZ, 0xc0, !UPT ;  /* 0x00003fff07077892 */ /* 0x000fe4000f8ec03f */
[----:B------:R-:W-:-:S02]  /*3040*/  ULOP3.LUT UR6, UR6, 0x3fff, URZ, 0xc0, !UPT ;  /* 0x00003fff06067892 */ /* 0x000fc4000f8ec03f */
[----:B------:R-:W-:Y:S02]  /*3050*/  ULOP3.LUT UR7, UR7, 0x10000, URZ, 0xfc, !UPT ;  /* 0x0001000007077892 */ /* 0x000fe4000f8efc3f */
[----:B------:R-:W-:Y:S02]  /*3060*/  ULOP3.LUT UR6, UR6, 0x10000, URZ, 0xfc, !UPT ;  /* 0x0001000006067892 */ /* 0x000fe4000f8efc3f */
[----:B------:R-:W-:Y:S02]  /*3070*/  ULEA UR7, UR5, UR7, 0x8 ;  /* 0x0000000705077291 */ /* 0x000fe4000f8e403f */
[----:B------:R-:W-:Y:S01]  /*3080*/  ULEA UR23, UR5, UR6, 0xb ;  /* 0x0000000605177291 */ /* 0x000fe2000f8e583f */
[----:B------:R-:W-:Y:S01]  /*3090*/  UMOV UR9, 0x80000020 ;  /* 0x8000002000097882 */ /* 0x000fe20000000000 */
[----:B------:R-:W-:Y:S01]  /*30a0*/  UMOV UR11, 0x80000020 ;  /* 0x80000020000b7882 */ /* 0x000fe20000000000 */
[----:B------:R-:W-:Y:S02]  /*30b0*/  UMOV UR6, 0x2 ;  /* 0x0000000200067882 */ /* 0x000fe40000000000 */
[----:B------:R-:W-:-:S02]  /*30c0*/  UMOV UR8, UR7 ;  /* 0x0000000700087c82 */ /* 0x000fc40008000000 */
[----:B------:R-:W-:Y:S02]  /*30d0*/  UMOV UR10, UR23 ;  /* 0x00000017000a7c82 */ /* 0x000fe40008000000 */
[----:B------:R-:W-:Y:S01]  /*30e0*/  QGMMA.64x256x32.F32.E4M3.E4M3 R24, gdesc[UR8], RZ, !UPT, gsb0 ;  /* 0x03e00000081879f3 */ /* 0x000fe2000c0008ff */
[----:B------:R-:W-:Y:S01]  /*30f0*/  UIADD3 UR10, UR23, 0x400, URZ ;  /* 0x00000400170a7890 */ /* 0x000fe2000fffe03f */
[----:B------:R-:W-:Y:S01]  /*3100*/  UMOV UR11, 0x80000020 ;  /* 0x80000020000b7882 */ /* 0x000fe20000000000 */
[----:B------:R-:W-:Y:S02]  /*3110*/  WARPGROUP.DEPBAR.LE gsb0, 0x0 ;  /* 0x00008000000079c5 */ /* 0x000fe40000010000 */
[----:B------:R-:W-:Y:S04]  /*3120*/  STL.64 [R1], R24 ;  /* 0x0000001801007387 */ /* 0x000fe80000100a00 */
[----:B------:R-:W-:Y:S04]  /*3130*/  STL.64 [R1+0x8], R26 ;  /* 0x0000081a01007387 */ /* 0x000fe80000100a00 */
        /* <DEDUP_REMOVED lines=61> */
[----:B------:R2:W-:Y:S02]  /*3510*/  STL.64 [R1+0x1f8], R150 ;  /* 0x0001f89601007387 */ /* 0x0005e40000100a00 */
[----:B--2---:R-:W-:-:S06]  /*3520*/  WARPGROUP.ARRIVE ;  /* 0x00000000000079c5 */ /* 0x004fcc0000000000 */
[----:B------:R-:W-:Y:S03]  /*3530*/  QGMMA.64x256x32.F32.E4M3.E4M3 R24, gdesc[UR8], RZ, !UPT, gsb0 ;  /* 0x03e00000081879f3 */ /* 0x000fe6000c0008ff */
[----:B------:R-:W-:Y:S02]  /*3540*/  WARPGROUP.DEPBAR.LE gsb0, 0x0 ;  /* 0x00008000000079c5 */ /* 0x000fe40000010000 */
        /* <DEDUP_REMOVED lines=21> */
[----:B------:R2:W-:Y:S04]  /*36a0*/  STL.64 [R1+0x480], R108 ;  /* 0x0004806c01007387 */ /* 0x0005e80000100a00 */
[----:B------:R-:W-:Y:S04]  /*36b0*/  STL [R1+0x450], RZ ;  /* 0x000450ff01007387 */ /* 0x000fe80000100800 */
        /* <DEDUP_REMOVED lines=69> */
[----:B--2---:R-:W2:Y:S04]  /*3b10*/  LDL.LU.64 R108, [R1] ;  /* 0x00000000016c7983 */ /* 0x004ea80000300a00 */
[----:B------:R-:W2:Y:S04]  /*3b20*/  LDL.LU.64 R110, [R1+0x8] ;  /* 0x00000800016e7983 */ /* 0x000ea80000300a00 */
        /* <DEDUP_REMOVED lines=61> */
[----:B------:R-:W2:Y:S01]  /*3f00*/  LDL.LU.64 R234, [R1+0x1f8] ;  /* 0x0001f80001ea7983 */ /* 0x000ea20000300a00 */
[----:B------:R-:W-:-:S02]  /*3f10*/  UIADD3 UR8, UR7, 0x2, URZ ;  /* 0x0000000207087890 */ /* 0x000fc4000fffe03f */
[----:B------:R-:W-:Y:S01]  /*3f20*/  UIADD3 UR10, UR23, 0x2, URZ ;  /* 0x00000002170a7890 */ /* 0x000fe2000fffe03f */
[----:B------:R-:W-:Y:S01]  /*3f30*/  STL [R1+0x338], RZ ;  /* 0x000338ff01007387 */ /* 0x000fe20000100800 */
[----:B------:R-:W-:Y:S01]  /*3f40*/  UMOV UR9, 0x80000020 ;  /* 0x8000002000097882 */ /* 0x000fe20000000000 */
[----:B------:R-:W-:Y:S01]  /*3f50*/  UMOV UR11, 0x80000020 ;  /* 0x80000020000b7882 */ /* 0x000fe20000000000 */
[----:B------:R-:W-:Y:S01]  /*3f60*/  ULDC UR7, c[0x0][0x50c] ;  /* 0x0001430000077ab9 */ /* 0x000fe20000000800 */
        /* <DEDUP_REMOVED lines=24> */
[----:B------:R-:W-:Y:S01]  /*40f0*/  STL [R1+0x2d4], RZ ;  /* 0x0002d4ff01007387 */ /* 0x000fe20000100800 */
[----:B--2---:R-:W-:-:S06]  /*4100*/  WARPGROUP.ARRIVE ;  /* 0x00000000000079c5 */ /* 0x004fcc0000000000 */
[----:B------:R-:W-:Y:S03]  /*4110*/  QGMMA.64x256x32.F32.E4M3.E4M3 R108, gdesc[UR8], R108, gsb0 ;  /* 0x03e00000086c79f3 */ /* 0x000fe6000800086c */
[----:B------:R-:W-:Y:S02]  /*4120*/  WARPGROUP.DEPBAR.LE gsb0, 0x0 ;  /* 0x00008000000079c5 */ /* 0x000fe40000010000 */
[----:B------:R-:W-:Y:S01]  /*4130*/  STL.64 [R1], R108 ;  /* 0x0000006c01007387 */ /* 0x000fe20000100a00 */
[----:B------:R-:W-:Y:S01]  /*4140*/  UIADD3 UR10, UR23, 0x402, URZ ;  /* 0x00000402170a7890 */ /* 0x000fe2000fffe03f */
[----:B------:R-:W-:Y:S02]  /*4150*/  IMAD.MOV.U32 R2, RZ, RZ, R234 ;  /* 0x000000ffff027224 */ /* 0x000fe400078e00ea */
[----:B------:R-:W-:Y:S01]  /*4160*/  STL.64 [R1+0x8], R110 ;  /* 0x0000086e01007387 */ /* 0x000fe20000100a00 */
[----:B------:R-:W-:Y:S01]  /*4170*/  UMOV UR11, 0x80000020 ;  /* 0x80000020000b7882 */ /* 0x000fe20000000000 */
[----:B------:R-:W-:Y:S01]  /*4180*/  UISETP.NE.AND UP0, UPT, UR7, 0x2, UPT ;  /* 0x000000020700788c */ /* 0x000fe2000bf05270 */
[----:B01----:R-:W-:Y:S01]  /*4190*/  IMAD.MOV.U32 R0, RZ, RZ, R235 ;  /* 0x000000ffff007224 */ /* 0x003fe200078e00eb */
        /* <DEDUP_REMOVED lines=62> */
[----:B0-----:R-:W2:Y:S04]  /*4580*/  LDL.LU.64 R150, [R1+0x528] ;  /* 0x0005280001967983 */ /* 0x001ea80000300a00 */
        /* <DEDUP_REMOVED lines=21> */
[----:B------:R-:W-:Y:S01]  /*46e0*/  USEL UR7, URZ, 0x1, UP0 ;  /* 0x000000013f077887 */ /* 0x000fe20008000000 */
[----:B------:R-:W-:-:S02]  /*46f0*/  CS2R R236, SRZ ;  /* 0x0000000000ec7805 */ /* 0x000fc4000001ff00 */
[----:B-1----:R-:W-:Y:S01]  /*4700*/  CS2R R234, SRZ ;  /* 0x0000000000ea7805 */ /* 0x002fe2000001ff00 */
[----:B------:R0:W-:Y:S01]  /*4710*/  STL [R1+0x2d0], RZ ;  /* 0x0002d0ff01007387 */ /* 0x0001e20000100800 */
[----:B------:R-:W-:Y:S02]  /*4720*/  CS2R R232, SRZ ;  /* 0x0000000000e87805 */ /* 0x000fe4000001ff00 */
[----:B------:R-:W-:Y:S02]  /*4730*/  CS2R R230, SRZ ;  /* 0x0000000000e67805 */ /* 0x000fe4000001ff00 */
[----:B------:R-:W-:Y:S01]  /*4740*/  ISETP.NE.AND P0, PT, RZ, UR7, PT ;  /* 0x00000007ff007c0c */ /* 0x000fe2000bf05270 */
        /* <DEDUP_REMOVED lines=65> */
[----:B------:R-:W-:Y:S01]  /*4b60*/  CS2R R4, SRZ ;  /* 0x0000000000047805 */ /* 0x000fe2000001ff00 */
[----:B------:R-:W-:Y:S02]  /*4b70*/  IMAD.MOV.U32 R3, RZ, RZ, RZ ;  /* 0x000000ffff037224 */ /* 0x000fe400078e00ff */
        /* <DEDUP_REMOVED lines=35> */
[----:B--2---:R-:W-:-:S06]  /*4db0*/  WARPGROUP.ARRIVE ;  /* 0x00000000000079c5 */ /* 0x004fcc0000000000 */
[----:B------:R-:W-:Y:S03]  /*4dc0*/  QGMMA.64x256x32.F32.E4M3.E4M3 R24, gdesc[UR8], R24, gsb0 ;  /* 0x03e00000081879f3 */ /* 0x000fe60008000818 */
[----:B------:R-:W-:Y:S02]  /*4dd0*/  WARPGROUP.DEPBAR.LE gsb0, 0x0 ;  /* 0x00008000000079c5 */ /* 0x000fe40000010000 */
[----:B0-----:R-:W-:Y:S05]  /*4de0*/  @!P0 BRA `(.L_x_21) ;  /* 0x0000002000f88947 */ /* 0x001fea0003800000 */
[----:B------:R-:W2:Y:S04]  /*4df0*/  LDL R3, [R1] ;  /* 0x0000000001037983 */ /* 0x000ea80000100800 */
[----:B------:R-:W4:Y:S04]  /*4e00*/  LDL R4, [R1+0x4] ;  /* 0x0000040001047983 */ /* 0x000f280000100800 */
[----:B------:R-:W5:Y:S04]  /*4e10*/  LDL R5, [R1+0x8] ;  /* 0x0000080001057983 */ /* 0x000f680000100800 */
[----:B------:R-:W3:Y:S04]  /*4e20*/  LDL R6, [R1+0xc] ;  /* 0x00000c0001067983 */ /* 0x000ee80000100800 */
        /* <DEDUP_REMOVED lines=101> */
[----:B------:R0:W-:Y:S04]  /*5480*/  STL [R1+0x4cc], R131 ;  /* 0x0004cc8301007387 */ /* 0x0001e80000100800 */
[----:B0-----:R-:W3:Y:S04]  /*5490*/  LDL R131, [R1+0x1a4] ;  /* 0x0001a40001837983 */ /* 0x001ee80000100800 */
        /* <DEDUP_REMOVED lines=39> */
[----:B0-----:R-:W3:Y:S01]  /*5710*/  LDL R151, [R1+0x1f4] ;  /* 0x0001f40001977983 */ /* 0x001ee20000100800 */
[----:B------:R-:W-:-:S01]  /*5720*/  FADD R2, RZ, R2 ;  /* 0x00000002ff027221 */ /* 0x000fc20000000000 */
[----:B------:R-:W-:Y:S01]  /*5730*/  FADD R0, RZ, R0 ;  /* 0x00000000ff007221 */ /* 0x000fe20000000000 */
[----:B--2---:R-:W-:-:S01]  /*5740*/  FADD R3, RZ, R3 ;  /* 0x00000003ff037221 */ /* 0x004fc20000000000 */
[----:B----4-:R-:W-:Y:S01]  /*5750*/  FADD R4, RZ, R4 ;  /* 0x00000004ff047221 */ /* 0x010fe20000000000 */
[----:B-----5:R-:W-:-:S01]  /*5760*/  FADD R5, RZ, R5 ;  /* 0x00000005ff057221 */ /* 0x020fc20000000000 */
[----:B---3--:R-:W-:Y:S01]  /*5770*/  FADD R6, RZ, R6 ;  /* 0x00000006ff067221 */ /* 0x008fe20000000000 */
[----:B------:R-:W-:-:S01]  /*5780*/  FADD R7, RZ, R7 ;  /* 0x00000007ff077221 */ /* 0x000fc20000000000 */
[----:B------:R-:W-:Y:S01]  /*5790*/  FADD R8, RZ, R8 ;  /* 0x00000008ff087221 */ /* 0x000fe20000000000 */
        /* <DEDUP_REMOVED lines=13> */
[----:B------:R-:W2:Y:S01]  /*5870*/  LDL.LU R131, [R1+0x4cc] ;  /* 0x0004cc0001837983 */ /* 0x000ea20000300800 */
        /* <DEDUP_REMOVED lines=13> */
[----:B------:R-:W3:Y:S01]  /*5950*/  LDL.LU R132, [R1+0x4c8] ;  /* 0x0004c80001847983 */ /* 0x000ee20000300800 */
        /* <DEDUP_REMOVED lines=16> */
[----:B------:R0:W-:Y:S01]  /*5a60*/  STL [R1+0x200], R133 ;  /* 0x0002008501007387 */ /* 0x0001e20000100800 */
        /* <DEDUP_REMOVED lines=9> */
[----:B0-----:R-:W4:Y:S01]  /*5b00*/  LDL.LU R133, [R1+0x4c4] ;  /* 0x0004c40001857983 */ /* 0x001f220000300800 */
[----:B------:R-:W-:-:S01]  /*5b10*/  FADD R184, RZ, R184 ;  /* 0x000000b8ffb87221 */ /* 0x000fc20000000000 */
[----:B------:R-:W-:Y:S01]  /*5b20*/  FADD R185, RZ, R185 ;  /* 0x000000b9ffb97221 */ /* 0x000fe20000000000 */
[----:B------:R-:W-:-:S01]  /*5b30*/  FADD R186, RZ, R186 ;  /* 0x000000baffba7221 */ /* 0x000fc20000000000 */
        /* <DEDUP_REMOVED lines=10> */
[----:B0-----:R-:W5:Y:S01]  /*5be0*/  LDL.LU R134, [R1+0x4c0] ;  /* 0x0004c00001867983 */ /* 0x001f620000300800 */
        /* <DEDUP_REMOVED lines=52> */
[----:B0-----:R-:W5:Y:S04]  /*5f30*/  LDL.LU R138, [R1+0x4b0] ;  /* 0x0004b000018a7983 */ /* 0x001f680000300800 */
[----:B------:R0:W-:Y:S01]  /*5f40*/  STL [R1+0x218], R139 ;  /* 0x0002188b01007387 */ /* 0x0001e20000100800 */
[----:B------:R-:W-:-:S03]  /*5f50*/  FADD R140, RZ, R140 ;  /* 0x0000008cff8c7221 */ /* 0x000fc60000000000 */
        /* <DEDUP_REMOVED lines=34> */
[----:B------:R0:W-:Y:S04]  /*6180*/  STL [R1+0x248], R151 ;  /* 0x0002489701007387 */ /* 0x0001e80000100800 */
[----:B0-----:R-:W5:Y:S04]  /*6190*/  LDL.LU R151, [R1+0x47c] ;  /* 0x00047c0001977983 */ /* 0x001f680000300800 */
[----:B------:R0:W-:Y:S04]  /*61a0*/  STL [R1+0x24c], R2 ;  /* 0x00024c0201007387 */ /* 0x0001e80000100800 */
[----:B------:R1:W-:Y:S01]  /*61b0*/  STL [R1+0x250], R0 ;  /* 0x0002500001007387 */ /* 0x0003e20000100800 */
[----:B0-----:R-:W-:-:S01]  /*61c0*/  FADD R2, RZ, R24 ;  /* 0x00000018ff027221 */ /* 0x001fc20000000000 */
[----:B-1----:R-:W-:-:S04]  /*61d0*/  FADD R0, RZ, R25 ;  /* 0x00000019ff007221 */ /* 0x002fc80000000000 */
        /* <DEDUP_REMOVED lines=211> */
[----:B--2---:R-:W-:-:S04]  /*6f10*/  FADD R0, RZ, R131 ;  /* 0x00000083ff007221 */ /* 0x004fc80000000000 */
[----:B------:R3:W-:Y:S04]  /*6f20*/  STL [R1+0x3fc], R2 ;  /* 0x0003fc0201007387 */ /* 0x0007e80000100800 */
[----:B------:R4:W-:Y:S01]  /*6f30*/  STL [R1+0x400], R0 ;  /* 0x0004000001007387 */ /* 0x0009e20000100800 */
[----:B---3--:R-:W-:-:S01]  /*6f40*/  FADD R2, RZ, R132 ;  /* 0x00000084ff027221 */ /* 0x008fc20000000000 */
[----:B----4-:R-:W-:-:S04]  /*6f50*/  FADD R0, RZ, R133 ;  /* 0x00000085ff007221 */ /* 0x010fc80000000000 */
[----:B------:R5:W-:Y:S04]  /*6f60*/  STL [R1+0x404], R2 ;  /* 0x0004040201007387 */ /* 0x000be80000100800 */
[----:B------:R0:W-:Y:S01]  /*6f70*/  STL [R1+0x408], R0 ;  /* 0x0004080001007387 */ /* 0x0001e20000100800 */
[----:B-----5:R-:W-:-:S01]  /*6f80*/  FADD R2, RZ, R134 ;  /* 0x00000086ff027221 */ /* 0x020fc20000000000 */
[----:B0-----:R-:W-:-:S04]  /*6f90*/  FADD R0, RZ, R135 ;  /* 0x00000087ff007221 */ /* 0x001fc80000000000 */
        /* <DEDUP_REMOVED lines=34> */
[----:B------:R-:W-:-:S05]  /*71c0*/  UMOV UR6, URZ ;  /* 0x0000003f00067c82 */ /* 0x000fca0008000000 */
.L_x_21:
[----:B------:R-:W-:-:S04]  /*71d0*/  UIADD3 UR23, UR5, 0x1, URZ ;  /* 0x0000000105177890 */ /* 0x000fc8000fffe03f */
[----:B------:R-:W-:-:S04]  /*71e0*/  UISETP.NE.AND UP0, UPT, UR23, 0x6, UPT ;  /* 0x000000061700788c */ /* 0x000fc8000bf05270 */
[----:B------:R-:W-:Y:S02]  /*71f0*/  USEL UR8, URZ, 0x1, UP0 ;  /* 0x000000013f087887 */ /* 0x000fe40008000000 */
[----:B------:R-:W-:Y:S02]  /*7200*/  USEL UR23, UR23, URZ, UP0 ;  /* 0x0000003f17177287 */ /* 0x000fe40008000000 */
[----:B------:R-:W-:-:S06]  /*7210*/  ULOP3.LUT UR8, UR4, UR8, URZ, 0x3c, !UPT ;  /* 0x0000000804087292 */ /* 0x000fcc000f8e3c3f */
[----:B0-----:R-:W-:Y:S01]  /*7220*/  IMAD.U32 R0, RZ, RZ, UR8 ;  /* 0x00000008ff007e24 */ /* 0x001fe2000f8e00ff */
[----:B------:R-:W-:-:S06]  /*7230*/  UMOV UR8, 0x1 ;  /* 0x0000000100087882 */ /* 0x000fcc0000000000 */
.L_x_16:
[----:B------:R-:W-:-:S06]  /*7240*/  UISETP.GE.AND UP0, UPT, UR18, 0x1, UPT ;  /* 0x000000011200788c */ /* 0x000fcc000bf06270 */
[----:B------:R-:W-:-:S13]  /*7250*/  PLOP3.LUT P0, PT, PT, PT, UP0, 0x80, 0x0 ;  /* 0x000000000000781c */ /* 0x000fda0003f0f008 */
[----:B------:R-:W-:Y:S05]  /*7260*/  @!P0 BRA `(.L_x_22) ;  /* 0x0000006000508947 */ /* 0x000fea0003800000 */
[----:B------:R-:W-:Y:S01]  /*7270*/  UMOV UR25, UR18 ;  /* 0x0000001200197c82 */ /* 0x000fe20008000000 */
[----:B------:R-:W-:Y:S01]  /*7280*/  UMOV UR24, UR5 ;  /* 0x0000000500187c82 */ /* 0x000fe20008000000 */
[----:B------:R-:W-:-:S05]  /*7290*/  ULDC UR34, c[0x0][0x50c] ;  /* 0x0001430000227ab9 */ /* 0x000fca0000000800 */
.L_x_30:
[----:B------:R-:W-:-:S06]  /*72a0*/  UISETP.NE.AND UP0, UPT, UR28, 0x3, UPT ;  /* 0x000000031c00788c */ /* 0x000fcc000bf05270 */
[----:B------:R-:W-:-:S13]  /*72b0*/  PLOP3.LUT P1, PT, PT, PT, UP0, 0x80, 0x0 ;  /* 0x000000000000781c */ /* 0x000fda0003f2f008 */
[----:B0-----:R-:W-:Y:S05]  /*72c0*/  @!P1 BRA `(.L_x_23) ;  /* 0x0000000000049947 */ /* 0x001fea0003800000 */
[----:B------:R-:W-:Y:S01]  /*72d0*/  BPT.TRAP 0x1 ;  /* 0x000000040000795c */ /* 0x000fe20000300000 */
.L_x_23:
[----:B------:R-:W-:Y:S01]  /*72e0*/  ULEA UR9, UR23, UR12, 0x3 ;  /* 0x0000000c17097291 */ /* 0x000fe2000f8e183f */
[----:B------:R-:W-:-:S08]  /*72f0*/  SHF.L.U32 R2, R0, 0x1f, RZ ;  /* 0x0000001f00027819 */ /* 0x000fd000000006ff */
[----:B------:R0:W1:Y:S01]  /*7300*/  SYNCS.PHASECHK.TRANS64.TRYWAIT P0, [UR9], R2 ;  /* 0x00000002ff0075a7 */ /* 0x0000620008000149 */
[----:B------:R-:W-:Y:S05]  /*7310*/  @!P1 BRA `(.L_x_24) ;  /* 0x0000000000049947 */ /* 0x000fea0003800000 */
[----:B------:R-:W-:Y:S01]  /*7320*/  BPT.TRAP 0x1 ;  /* 0x000000040000795c */ /* 0x000fe20000300000 */
.L_x_24:
[----:B-1----:R-:W-:Y:S05]  /*7330*/  @P0 BRA `(.L_x_25) ;  /* 0x0000000000080947 */ /* 0x002fea0003800000 */
[----:B------:R-:W1:Y:S02]  /*7340*/  SYNCS.PHASECHK.TRANS64.TRYWAIT P0, [UR9], R2 ;  /* 0x00000002ff0075a7 */ /* 0x000e640008000149 */
[----:B-1----:R-:W-:Y:S05]  /*7350*/  @!P0 BRA `(.L_x_26) ;  /* 0x000001e800e48947 */ /* 0x002fea0003800000 */
.L_x_25:
        /* <DEDUP_REMOVED lines=64> */
[----:B-1----:R-:W2:Y:S04]  /*7760*/  LDL.LU.64 R108, [R1] ;  /* 0x00000000016c7983 */ /* 0x002ea80000300a00 */
        /* <DEDUP_REMOVED lines=64> */
[----:B------:R-:W-:Y:S02]  /*7b70*/  UIADD3 UR9, UR12, 0x6180, URZ ;  /* 0x000061800c097890 */ /* 0x000fe4000fffe03f */
[----:B------:R-:W-:Y:S02]  /*7b80*/  USHF.R.U32.HI UR10, URZ, 0x4, UR10 ;  /* 0x000000043f0a7899 */ /* 0x000fe4000801160a */
[----:B------:R-:W-:Y:S02]  /*7b90*/  USHF.R.U32.HI UR9, URZ, 0x4, UR9 ;  /* 0x000000043f097899 */ /* 0x000fe40008011609 */
[----:B------:R-:W-:Y:S02]  /*7ba0*/  UISETP.NE.AND UP0, UPT, UR7, URZ, UPT ;  /* 0x0000003f0700728c */ /* 0x000fe4000bf05270 */
[----:B------:R-:W-:Y:S02]  /*7bb0*/  ULOP3.LUT UR10, UR10, 0x3fff, URZ, 0xc0, !UPT ;  /* 0x00003fff0a0a7892 */ /* 0x000fe4000f8ec03f */
[----:B------:R-:W-:-:S02]  /*7bc0*/  ULOP3.LUT UR9, UR9, 0x3fff, URZ, 0xc0, !UPT ;  /* 0x00003fff09097892 */ /* 0x000fc4000f8ec03f */
[----:B------:R-:W-:Y:S02]  /*7bd0*/  USEL UR8, UR8, URZ, !UP0 ;  /* 0x0000003f08087287 */ /* 0x000fe4000c000000 */
[----:B------:R-:W-:Y:S02]  /*7be0*/  ULOP3.LUT UR7, UR10, 0x10000, URZ, 0xfc, !UPT ;  /* 0x000100000a077892 */ /* 0x000fe4000f8efc3f */
[----:B------:R-:W-:Y:S02]  /*7bf0*/  ULOP3.LUT UR9, UR9, 0x10000, URZ, 0xfc, !UPT ;  /* 0x0001000009097892 */ /* 0x000fe4000f8efc3f */
[----:B------:R-:W-:Y:S02]  /*7c00*/  UISETP.NE.U32.AND UP0, UPT, UR8, URZ, UPT ;  /* 0x0000003f0800728c */ /* 0x000fe4000bf05070 */
[----:B------:R-:W-:Y:S02]  /*7c10*/  ULEA UR7, UR23, UR7, 0x8 ;  /* 0x0000000717077291 */ /* 0x000fe4000f8e403f */
[----:B------:R-:W-:Y:S01]  /*7c20*/  ULEA UR33, UR23, UR9, 0xb ;  /* 0x0000000917217291 */ /* 0x000fe2000f8e583f */
[----:B------:R-:W-:-:S02]  /*7c30*/  UMOV UR11, 0x80000020 ;  /* 0x80000020000b7882 */ /* 0x000fc40000000000 */
[----:B------:R-:W-:Y:S02]  /*7c40*/  UMOV UR9, 0x80000020 ;  /* 0x8000002000097882 */ /* 0x000fe40000000000 */
[----:B------:R-:W-:Y:S02]  /*7c50*/  UMOV UR8, UR7 ;  /* 0x0000000700087c82 */ /* 0x000fe40008000000 */
[----:B------:R-:W-:Y:S01]  /*7c60*/  UMOV UR10, UR33 ;  /* 0x00000021000a7c82 */ /* 0x000fe20008000000 */
[----:B--2---:R-:W-:-:S06]  /*7c70*/  WARPGROUP.ARRIVE ;  /* 0x00000000000079c5 */ /* 0x004fcc0000000000 */
[----:B------:R-:W-:Y:S03]  /*7c80*/  QGMMA.64x256x32.F32.E4M3.E4M3 R108, gdesc[UR8], R108, UP0, gsb0 ;  /* 0x03e00000086c79f3 */ /* 0x000fe6000b80086c */
        /* <DEDUP_REMOVED lines=65> */
[----:B-1----:R-:W2:Y:S04]  /*80a0*/  LDL.LU.64 R234, [R1+0x878] ;  /* 0x0008780001ea7983 */ /* 0x002ea80000300a00 */
[----:B------:R-:W4:Y:S04]  /*80b0*/  LDL.LU.64 R232, [R1+0x870] ;  /* 0x0008700001e87983 */ /* 0x000f280000300a00 */
[----:B------:R-:W3:Y:S04]  /*80c0*/  LDL.LU.64 R230, [R1+0x868] ;  /* 0x0008680001e67983 */ /* 0x000ee80000300a00 */
        /* <DEDUP_REMOVED lines=60> */
[----:B------:R-:W3:Y:S01]  /*8490*/  LDL.LU.64 R108, [R1+0x680] ;  /* 0x00068000016c7983 */ /* 0x000ee20000300a00 */
[----:B------:R-:W-:Y:S01]  /*84a0*/  UIADD3 UR10, UR33, 0x400, URZ ;  /* 0x00000400210a7890 */ /* 0x000fe2000fffe03f */
[----:B------:R-:W-:-:S02]  /*84b0*/  UMOV UR11, 0x80000020 ;  /* 0x80000020000b7882 */ /* 0x000fc40000000000 */
[----:B--2---:R-:W-:Y:S04]  /*84c0*/  STL.64 [R1+0x678], R234 ;  /* 0x000678ea01007387 */ /* 0x004fe80000100a00 */
[----:B----4-:R-:W-:Y:S04]  /*84d0*/  STL.64 [R1+0x670], R232 ;  /* 0x000670e801007387 */ /* 0x010fe80000100a00 */
[----:B---3--:R-:W-:Y:S04]  /*84e0*/  STL.64 [R1+0x668], R230 ;  /* 0x000668e601007387 */ /* 0x008fe80000100a00 */
        /* <DEDUP_REMOVED lines=38> */
[----:B------:R-:W-:Y:S01]  /*8750*/  STL.64 [R1+0x530], R152 ;  /* 0x0005309801007387 */ /* 0x000fe20000100a00 */
[----:B------:R-:W-:-:S06]  /*8760*/  WARPGROUP.ARRIVE ;  /* 0x00000000000079c5 */ /* 0x000fcc0000000000 */
[----:B------:R-:W-:Y:S03]  /*8770*/  QGMMA.64x256x32.F32.E4M3.E4M3 R24, gdesc[UR8], R24, UP0, gsb0 ;  /* 0x03e00000081879f3 */ /* 0x000fe6000b800818 */
        /* <DEDUP_REMOVED lines=89> */
[----:B------:R-:W-:Y:S01]  /*8d10*/  UMOV UR9, 0x80000020 ;  /* 0x8000002000097882 */ /* 0x000fe20000000000 */
[----:B------:R-:W-:Y:S01]  /*8d20*/  UMOV UR11, 0x80000020 ;  /* 0x80000020000b7882 */ /* 0x000fe20000000000 */
[----:B--2---:R-:W-:-:S06]  /*8d30*/  WARPGROUP.ARRIVE ;  /* 0x00000000000079c5 */ /* 0x004fcc0000000000 */
[----:B------:R-:W-:Y:S03]  /*8d40*/  QGMMA.64x256x32.F32.E4M3.E4M3 R108, gdesc[UR8], R108, gsb0 ;  /* 0x03e00000086c79f3 */ /* 0x000fe6000800086c */
[----:B------:R-:W-:Y:S02]  /*8d50*/  WARPGROUP.DEPBAR.LE gsb0, 0x0 ;  /* 0x00008000000079c5 */ /* 0x000fe40000010000 */
[----:B------:R-:W-:Y:S01]  /*8d60*/  STL.64 [R1], R108 ;  /* 0x0000006c01007387 */ /* 0x000fe20000100a00 */
[----:B0-----:R-:W-:-:S03]  /*8d70*/  IMAD.MOV.U32 R2, RZ, RZ, R108 ;  /* 0x000000ffff027224 */ /* 0x001fc600078e006c */
        /* <DEDUP_REMOVED lines=63> */
[----:B0-----:R0:W5:Y:S04]  /*9170*/  LDL.LU.64 R234, [R1+0x678] ;  /* 0x0006780001ea7983 */ /* 0x0011680000300a00 */
[----:B------:R0:W5:Y:S04]  /*9180*/  LDL.LU.64 R232, [R1+0x670] ;  /* 0x0006700001e87983 */ /* 0x0001680000300a00 */
        /* <DEDUP_REMOVED lines=62> */
[----:B------:R-:W-:Y:S01]  /*9570*/  UIADD3 UR10, UR33, 0x402, URZ ;  /* 0x00000402210a7890 */ /* 0x000fe2000fffe03f */
[----:B------:R-:W-:Y:S01]  /*9580*/  UMOV UR11, 0x80000020 ;  /* 0x80000020000b7882 */ /* 0x000fe20000000000 */
[----:B------:R-:W-:-:S04]  /*9590*/  UIADD3 UR6, UR6, 0x2, URZ ;  /* 0x0000000206067890 */ /* 0x000fc8000fffe03f */
[----:B------:R-:W-:-:S04]  /*95a0*/  UISETP.NE.AND UP0, UPT, UR6, UR34, UPT ;  /* 0x000000220600728c */ /* 0x000fc8000bf05270 */
[----:B------:R-:W-:-:S06]  /*95b0*/  USEL UR7, URZ, 0x1, UP0 ;  /* 0x000000013f077887 */ /* 0x000fcc0008000000 */
[----:B------:R-:W-:Y:S01]  /*95c0*/  ISETP.NE.AND P0, PT, RZ, UR7, PT ;  /* 0x00000007ff007c0c */ /* 0x000fe2000bf05270 */
[----:B--2---:R-:W-:-:S06]  /*95d0*/  WARPGROUP.ARRIVE ;  /* 0x00000000000079c5 */ /* 0x004fcc0000000000 */
[----:B------:R-:W-:Y:S03]  /*95e0*/  QGMMA.64x256x32.F32.E4M3.E4M3 R24, gdesc[UR8], R24, gsb0 ;  /* 0x03e00000081879f3 */ /* 0x000fe60008000818 */
[----:B------:R-:W-:-:S03]  /*95f0*/  WARPGROUP.DEPBAR.LE gsb0, 0x0 ;  /* 0x00008000000079c5 */ /* 0x000fc60000010000 */
[----:B0-----:R-:W-:Y:S05]  /*9600*/  @!P0 BRA `(.L_x_27) ;  /* 0x0000003c000c8947 */ /* 0x001fea0003800000 */
[----:B-----5:R0:W-:Y:S04]  /*9610*/  STL [R1+0x6a8], R225 ;  /* 0x0006a8e101007387 */ /* 0x0201e80000100800 */
[----:B------:R1:W-:Y:S01]  /*9620*/  STL [R1+0x6a4], R226 ;  /* 0x0006a4e201007387 */ /* 0x0003e20000100800 */
[----:B0-----:R-:W-:-:S03]  /*9630*/  IMAD.MOV.U32 R225, RZ, RZ, R2 ;  /* 0x000000ffffe17224 */ /* 0x001fc600078e0002 */
[----:B-1----:R-:W2:Y:S04]  /*9640*/  LDL R226, [R1+0x4] ;  /* 0x0000040001e27983 */ /* 0x002ea80000100800 */
[----:B------:R0:W-:Y:S04]  /*9650*/  STL [R1+0x6a0], R227 ;  /* 0x0006a0e301007387 */ /* 0x0001e80000100800 */
[----:B0-----:R-:W3:Y:S04]  /*9660*/  LDL R227, [R1+0x8] ;  /* 0x0000080001e37983 */ /* 0x001ee80000100800 */
[----:B------:R0:W-:Y:S04]  /*9670*/  STL [R1+0x69c], R228 ;  /* 0x00069ce401007387 */ /* 0x0001e80000100800 */
[----:B0-----:R-:W4:Y:S04]  /*9680*/  LDL R228, [R1+0xc] ;  /* 0x00000c0001e47983 */ /* 0x001f280000100800 */
        /* <DEDUP_REMOVED lines=209> */
[----:B0-----:R-:W4:Y:S04]  /*a3a0*/  LDL.LU R121, [R1+0x200] ;  /* 0x0002000001797983 */ /* 0x001f280000300800 */
        /* <DEDUP_REMOVED lines=14> */
[----:B------:R-:W4:Y:S04]  /*a490*/  LDL.LU R2, [R1+0x230] ;  /* 0x0002300001027983 */ /* 0x000f280000300800 */
        /* <DEDUP_REMOVED lines=38> */
[----:B------:R0:W-:Y:S01]  /*a700*/  STL [R1+0x48c], R148 ;  /* 0x00048c9401007387 */ /* 0x0001e20000100800 */
[----:B------:R-:W-:-:S03]  /*a710*/  FADD R3, R225, R3 ;  /* 0x00000003e1037221 */ /* 0x000fc60000000000 */
[----:B0-----:R-:W4:Y:S04]  /*a720*/  LDL.LU R148, [R1+0x214] ;  /* 0x0002140001947983 */ /* 0x001f280000300800 */
[----:B------:R0:W-:Y:S01]  /*a730*/  STL [R1+0x488], R149 ;  /* 0x0004889501007387 */ /* 0x0001e20000100800 */
[----:B--2---:R-:W-:-:S01]  /*a740*/  FADD R4, R226, R4 ;  /* 0x00000004e2047221 */ /* 0x004fc20000000000 */
[----:B---3--:R-:W-:Y:S02]  /*a750*/  FADD R5, R227, R5 ;  /* 0x00000005e3057221 */ /* 0x008fe40000000000 */
[----:B0-----:R-:W2:Y:S04]  /*a760*/  LDL R149, [R1+0x1f4] ;  /* 0x0001f40001957983 */ /* 0x001ea80000100800 */
[----:B------:R0:W-:Y:S01]  /*a770*/  STL [R1+0x484], R150 ;  /* 0x0004849601007387 */ /* 0x0001e20000100800 */
[----:B----4-:R-:W-:-:S01]  /*a780*/  FADD R6, R228, R6 ;  /* 0x00000006e4067221 */ /* 0x010fc20000000000 */
[----:B------:R-:W-:-:S02]  /*a790*/  FADD R7, R229, R7 ;  /* 0x00000007e5077221 */ /* 0x000fc40000000000 */
[----:B0-----:R-:W3:Y:S04]  /*a7a0*/  LDL R150, [R1+0x1c0] ;  /* 0x0001c00001967983 */ /* 0x001ee80000100800 */
[----:B------:R0:W-:Y:S01]  /*a7b0*/  STL [R1+0x480], R151 ;  /* 0x0004809701007387 */ /* 0x0001e20000100800 */
[----:B------:R-:W-:-:S01]  /*a7c0*/  FADD R8, R230, R8 ;  /* 0x00000008e6087221 */ /* 0x000fc20000000000 */
[----:B------:R-:W-:Y:S02]  /*a7d0*/  FADD R9, R231, R9 ;  /* 0x00000009e7097221 */ /* 0x000fe40000000000 */
[----:B0-----:R-:W4:Y:S04]  /*a7e0*/  LDL R151, [R1+0x1f0] ;  /* 0x0001f00001977983 */ /* 0x001f280000100800 */
[----:B------:R0:W-:Y:S01]  /*a7f0*/  STL [R1+0x47c], R0 ;  /* 0x00047c0001007387 */ /* 0x0001e20000100800 */
[----:B------:R-:W-:-:S01]  /*a800*/  FADD R10, R232, R10 ;  /* 0x0000000ae80a7221 */ /* 0x000fc20000000000 */
[----:B------:R-:W-:-:S02]  /*a810*/  FADD R11, R233, R11 ;  /* 0x0000000be90b7221 */ /* 0x000fc40000000000 */
[----:B0-----:R-:W2:Y:S04]  /*a820*/  LDL.LU R0, [R1+0x210] ;  /* 0x0002100001007983 */ /* 0x001ea80000300800 */
[----:B------:R-:W3:Y:S04]  /*a830*/  LDL.LU R225, [R1+0x6a8] ;  /* 0x0006a80001e17983 */ /* 0x000ee80000300800 */
[----:B------:R-:W4:Y:S04]  /*a840*/  LDL.LU R226, [R1+0x6a4] ;  /* 0x0006a40001e27983 */ /* 0x000f280000300800 */
[----:B------:R-:W2:Y:S04]  /*a850*/  LDL.LU R227, [R1+0x6a0] ;  /* 0x0006a00001e37983 */ /* 0x000ea80000300800 */
[----:B------:R-:W2:Y:S04]  /*a860*/  LDL.LU R228, [R1+0x69c] ;  /* 0x00069c0001e47983 */ /* 0x000ea80000300800 */
[----:B------:R-:W2:Y:S01]  /*a870*/  LDL.LU R229, [R1+0x698] ;  /* 0x0006980001e57983 */ /* 0x000ea20000300800 */
[----:B------:R-:W-:-:S03]  /*a880*/  FADD R12, R234, R12 ;  /* 0x0000000cea0c7221 */ /* 0x000fc60000000000 */
[----:B------:R-:W2:Y:S01]  /*a890*/  LDL.LU R230, [R1+0x694] ;  /* 0x0006940001e67983 */ /* 0x000ea20000300800 */
[----:B------:R-:W-:-:S03]  /*a8a0*/  FADD R13, R235, R13 ;  /* 0x0000000deb0d7221 */ /* 0x000fc60000000000 */
[----:B------:R-:W2:Y:S04]  /*a8b0*/  LDL.LU R231, [R1+0x690] ;  /* 0x0006900001e77983 */ /* 0x000ea80000300800 */
[----:B------:R-:W2:Y:S04]  /*a8c0*/  LDL.LU R232, [R1+0x68c] ;  /* 0x00068c0001e87983 */ /* 0x000ea80000300800 */
[----:B------:R-:W2:Y:S04]  /*a8d0*/  LDL.LU R233, [R1+0x688] ;  /* 0x0006880001e97983 */ /* 0x000ea80000300800 */
[----:B------:R-:W2:Y:S04]  /*a8e0*/  LDL.LU R234, [R1+0x684] ;  /* 0x0006840001ea7983 */ /* 0x000ea80000300800 */
[----:B------:R-:W2:Y:S01]  /*a8f0*/  LDL.LU R235, [R1+0x680] ;  /* 0x0006800001eb7983 */ /* 0x000ea20000300800 */
[----:B------:R-:W-:-:S01]  /*a900*/  FADD R14, R24, R14 ;  /* 0x0000000e180e7221 */ /* 0x000fc20000000000 */
[----:B------:R-:W-:Y:S01]  /*a910*/  FADD R15, R25, R15 ;  /* 0x0000000f190f7221 */ /* 0x000fe20000000000 */
[----:B------:R-:W-:-:S01]  /*a920*/  FADD R16, R26, R16 ;  /* 0x000000101a107221 */ /* 0x000fc20000000000 */
[----:B------:R-:W2:Y:S01]  /*a930*/  LDL.LU R24, [R1+0x67c] ;  /* 0x00067c0001187983 */ /* 0x000ea20000300800 */
[----:B------:R-:W-:-:S01]  /*a940*/  FADD R17, R27, R17 ;  /* 0x000000111b117221 */ /* 0x000fc20000000000 */
[----:B------:R-:W-:-:S02]  /*a950*/  FADD R18, R28, R18 ;  /* 0x000000121c127221 */ /* 0x000fc40000000000 */
[----:B------:R-:W2:Y:S01]  /*a960*/  LDL.LU R25, [R1+0x678] ;  /* 0x0006780001197983 */ /* 0x000ea20000300800 */
[----:B------:R-:W-:-:S03]  /*a970*/  FADD R19, R29, R19 ;  /* 0x000000131d137221 */ /* 0x000fc60000000000 */
        /* <DEDUP_REMOVED lines=155> */
[----:B---3--:R-:W-:-:S03]  /*b330*/  FADD R225, R107, R225 ;  /* 0x000000e16be17221 */ /* 0x008fc60000000000 */
[----:B------:R-:W3:Y:S01]  /*b340*/  LDL.LU R104, [R1+0x53c] ;  /* 0x00053c0001687983 */ /* 0x000ee20000300800 */
[----:B----4-:R-:W-:-:S03]  /*b350*/  FADD R226, R108, R226 ;  /* 0x000000e26ce27221 */ /* 0x010fc60000000000 */
[----:B------:R-:W4:Y:S01]  /*b360*/  LDL.LU R105, [R1+0x538] ;  /* 0x0005380001697983 */ /* 0x000f220000300800 */
[----:B--2---:R-:W-:-:S03]  /*b370*/  FADD R227, R109, R227 ;  /* 0x000000e36de37221 */ /* 0x004fc60000000000 */
        /* <DEDUP_REMOVED lines=15> */
[----:B------:R-:W-:-:S01]  /*b470*/  FADD R235, R117, R235 ;  /* 0x000000eb75eb7221 */ /* 0x000fc20000000000 */
[----:B------:R-:W-:Y:S02]  /*b480*/  FADD R121, R120, R121 ;  /* 0x0000007978797221 */ /* 0x000fe40000000000 */
[----:B------:R-:W2:Y:S01]  /*b490*/  LDL.LU R114, [R1+0x514] ;  /* 0x0005140001727983 */ /* 0x000ea20000300800 */
[----:B------:R-:W-:-:S03]  /*b4a0*/  FADD R236, R118, R236 ;  /* 0x000000ec76ec7221 */ /* 0x000fc60000000000 */
[----:B------:R-:W2:Y:S01]  /*b4b0*/  LDL.LU R115, [R1+0x510] ;  /* 0x0005100001737983 */ /* 0x000ea20000300800 */
[----:B------:R-:W-:-:S03]  /*b4c0*/  FADD R237, R119, R237 ;  /* 0x000000ed77ed7221 */ /* 0x000fc60000000000 */
[----:B------:R-:W2:Y:S01]  /*b4d0*/  LDL.LU R116, [R1+0x50c] ;  /* 0x00050c0001747983 */ /* 0x000ea20000300800 */
[----:B------:R-:W-:-:S03]  /*b4e0*/  FADD R123, R122, R123 ;  /* 0x0000007b7a7b7221 */ /* 0x000fc60000000000 */
[----:B------:R-:W2:Y:S04]  /*b4f0*/  LDL.LU R117, [R1+0x508] ;  /* 0x0005080001757983 */ /* 0x000ea80000300800 */
[----:B------:R-:W2:Y:S01]  /*b500*/  LDL.LU R118, [R1+0x504] ;  /* 0x0005040001767983 */ /* 0x000ea20000300800 */
[----:B------:R-:W-:-:S03]  /*b510*/  FADD R125, R124, R125 ;  /* 0x0000007d7c7d7221 */ /* 0x000fc60000000000 */
[----:B------:R-:W2:Y:S04]  /*b520*/  LDL.LU R119, [R1+0x500] ;  /* 0x0005000001777983 */ /* 0x000ea80000300800 */
[----:B------:R-:W2:Y:S04]  /*b530*/  LDL.LU R120, [R1+0x4fc] ;  /* 0x0004fc0001787983 */ /* 0x000ea80000300800 */
[----:B------:R0:W-:Y:S01]  /*b540*/  STL [R1+0x200], R121 ;  /* 0x0002007901007387 */ /* 0x0001e20000100800 */
[----:B------:R-:W-:-:S01]  /*b550*/  FADD R127, R126, R127 ;  /* 0x0000007f7e7f7221 */ /* 0x000fc20000000000 */
[----:B------:R-:W-:Y:S01]  /*b560*/  FADD R0, R128, R0 ;  /* 0x0000000080007221 */ /* 0x000fe20000000000 */
[----:B------:R-:W-:-:S01]  /*b570*/  FADD R148, R150, R148 ;  /* 0x0000009496947221 */ /* 0x000fc20000000000 */
[----:B0-----:R-:W2:Y:S04]  /*b580*/  LDL.LU R121, [R1+0x4f8] ;  /* 0x0004f80001797983 */ /* 0x001ea80000300800 */
        /* <DEDUP_REMOVED lines=9> */
[----:B------:R-:W-:-:S02]  /*b620*/  FADD R136, R137, R136 ;  /* 0x0000008889887221 */ /* 0x000fc40000000000 */
[----:B0-----:R-:W2:Y:S04]  /*b630*/  LDL.LU R125, [R1+0x4e8] ;  /* 0x0004e800017d7983 */ /* 0x001ea80000300800 */
[----:B------:R-:W2:Y:S04]  /*b640*/  LDL.LU R126, [R1+0x4e4] ;  /* 0x0004e400017e7983 */ /* 0x000ea80000300800 */
[----:B------:R0:W-:Y:S01]  /*b650*/  STL [R1+0x20c], R127 ;  /* 0x00020c7f01007387 */ /* 0x0001e20000100800 */
[----:B------:R-:W-:-:S01]  /*b660*/  FADD R132, R134, R132 ;  /* 0x0000008486847221 */ /* 0x000fc20000000000 */
[----:B------:R-:W-:-:S02]  /*b670*/  FADD R2, R130, R2 ;  /* 0x0000000282027221 */ /* 0x000fc40000000000 */
[----:B0-----:R-:W2:Y:S04]  /*b680*/  LDL.LU R127, [R1+0x4e0] ;  /* 0x0004e000017f7983 */ /* 0x001ea80000300800 */
[----:B------:R-:W2:Y:S04]  /*b690*/  LDL.LU R128, [R1+0x4dc] ;  /* 0x0004dc0001807983 */ /* 0x000ea80000300800 */
[----:B------:R-:W-:Y:S04]  /*b6a0*/  STL [R1+0x210], R0 ;  /* 0x0002100001007387 */ /* 0x000fe80000100800 */
[----:B------:R-:W-:Y:S04]  /*b6b0*/  STL [R1+0x214], R148 ;  /* 0x0002149401007387 */ /* 0x000fe80000100800 */
[----:B------:R-:W-:Y:S04]  /*b6c0*/  STL [R1+0x218], R144 ;  /* 0x0002189001007387 */ /* 0x000fe80000100800 */
[----:B------:R-:W-:Y:S04]  /*b6d0*/  STL [R1+0x21c], R142 ;  /* 0x00021c8e01007387 */ /* 0x000fe80000100800 */
[----:B------:R-:W-:Y:S04]  /*b6e0*/  STL [R1+0x220], R140 ;  /* 0x0002208c01007387 */ /* 0x000fe80000100800 */
[----:B------:R-:W-:Y:S04]  /*b6f0*/  STL [R1+0x224], R138 ;  /* 0x0002248a01007387 */ /* 0x000fe80000100800 */
[----:B------:R-:W3:Y:S04]  /*b700*/  LDL.LU R130, [R1+0x234] ;  /* 0x0002340001827983 */ /* 0x000ee80000300800 */
[----:B------:R-:W-:Y:S04]  /*b710*/  STL [R1+0x228], R136 ;  /* 0x0002288801007387 */ /* 0x000fe80000100800 */
[----:B------:R0:W-:Y:S04]  /*b720*/  STL [R1+0x22c], R132 ;  /* 0x00022c8401007387 */ /* 0x0001e80000100800 */
[----:B0-----:R-:W4:Y:S04]  /*b730*/  LDL.LU R132, [R1+0x238] ;  /* 0x0002380001847983 */ /* 0x001f280000300800 */
[----:B------:R-:W2:Y:S04]  /*b740*/  LDL.LU R134, [R1+0x23c] ;  /* 0x00023c0001867983 */ /* 0x000ea80000300800 */
[----:B------:R0:W-:Y:S04]  /*b750*/  STL [R1+0x230], R2 ;  /* 0x0002300201007387 */ /* 0x0001e80000100800 */
[----:B------:R-:W2:Y:S04]  /*b760*/  LDL.LU R136, [R1+0x240] ;  /* 0x0002400001887983 */ /* 0x000ea80000300800 */
        /* <DEDUP_REMOVED lines=11> */
[----:B0-----:R-:W2:Y:S04]  /*b820*/  LDL.LU R2, [R1+0x270] ;  /* 0x0002700001027983 */ /* 0x001ea80000300800 */
[----:B------:R-:W2:Y:S01]  /*b830*/  LDL.LU R0, [R1+0x274] ;  /* 0x0002740001007983 */ /* 0x000ea20000300800 */
[----:B---3--:R-:W-:-:S03]  /*b840*/  FADD R130, R129, R130 ;  /* 0x0000008281827221 */ /* 0x008fc60000000000 */
[----:B------:R-:W3:Y:S04]  /*b850*/  LDL.LU R129, [R1+0x4d8] ;  /* 0x0004d80001817983 */ /* 0x000ee80000300800 */
[----:B------:R0:W-:Y:S04]  /*b860*/  STL [R1+0x234], R130 ;  /* 0x0002348201007387 */ /* 0x0001e80000100800 */
[----:B0-----:R-:W3:Y:S01]  /*b870*/  LDL.LU R130, [R1+0x4d4] ;  /* 0x0004d40001827983 */ /* 0x001ee20000300800 */
[----:B----4-:R-:W-:-:S03]  /*b880*/  FADD R132, R131, R132 ;  /* 0x0000008483847221 */ /* 0x010fc60000000000 */
[----:B------:R-:W4:Y:S01]  /*b890*/  LDL.LU R131, [R1+0x4d0] ;  /* 0x0004d00001837983 */ /* 0x000f220000300800 */
[----:B--2---:R-:W-:-:S03]  /*b8a0*/  FADD R134, R133, R134 ;  /* 0x0000008685867221 */ /* 0x004fc60000000000 */
[----:B------:R0:W-:Y:S01]  /*b8b0*/  STL [R1+0x238], R132 ;  /* 0x0002388401007387 */ /* 0x0001e20000100800 */
[----:B------:R-:W-:-:S03]  /*b8c0*/  FADD R136, R135, R136 ;  /* 0x0000008887887221 */ /* 0x000fc60000000000 */
[----:B0-----:R-:W2:Y:S01]  /*b8d0*/  LDL.LU R132, [R1+0x4cc] ;  /* 0x0004cc0001847983 */ /* 0x001ea20000300800 */
[----:B------:R-:W-:-:S03]  /*b8e0*/  FADD R150, R151, R150 ;  /* 0x0000009697967221 */ /* 0x000fc60000000000 */
[----:B------:R-:W2:Y:S01]  /*b8f0*/  LDL.LU R133, [R1+0x4c8] ;  /* 0x0004c80001857983 */ /* 0x000ea20000300800 */
[----:B------:R-:W-:-:S03]  /*b900*/  FADD R148, R149, R148 ;  /* 0x0000009495947221 */ /* 0x000fc60000000000 */
[----:B------:R0:W-:Y:S01]  /*b910*/  STL [R1+0x23c], R134 ;  /* 0x00023c8601007387 */ /* 0x0001e20000100800 */
[----:B------:R-:W-:-:S01]  /*b920*/  FADD R146, R147, R146 ;  /* 0x0000009293927221 */ /* 0x000fc20000000000 */
[----:B------:R-:W-:Y:S02]  /*b930*/  FADD R144, R145, R144 ;  /* 0x0000009091907221 */ /* 0x000fe40000000000 */
[----:B0-----:R-:W2:Y:S01]  /*b940*/  LDL.LU R134, [R1+0x4c4] ;  /* 0x0004c40001867983 */ /* 0x001ea20000300800 */
[----:B------:R-:W-:-:S03]  /*b950*/  FADD R143, R24, R143 ;  /* 0x0000008f188f7221 */ /* 0x000fc60000000000 */
[----:B------:R-:W2:Y:S01]  /*b960*/  LDL.LU R135, [R1+0x4c0] ;  /* 0x0004c00001877983 */ /* 0x000ea20000300800 */
[----:B------:R-:W-:-:S03]  /*b970*/  FADD R142, R25, R142 ;  /* 0x0000008e198e7221 */ /* 0x000fc60000000000 */
[----:B------:R0:W-:Y:S01]  /*b980*/  STL [R1+0x240], R136 ;  /* 0x0002408801007387 */ /* 0x0001e20000100800 */
[----:B------:R-:W-:-:S01]  /*b990*/  FADD R141, R26, R141 ;  /* 0x0000008d1a8d7221 */ /* 0x000fc20000000000 */
[----:B------:R-:W-:Y:S01]  /*b9a0*/  FADD R140, R27, R140 ;  /* 0x0000008c1b8c7221 */ /* 0x000fe20000000000 */
[----:B------:R-:W-:-:S01]  /*b9b0*/  FADD R139, R28, R139 ;  /* 0x0000008b1c8b7221 */ /* 0x000fc20000000000 */
[----:B0-----:R-:W2:Y:S01]  /*b9c0*/  LDL.LU R136, [R1+0x4bc] ;  /* 0x0004bc0001887983 */ /* 0x001ea20000300800 */
[----:B------:R-:W-:-:S03]  /*b9d0*/  FADD R138, R29, R138 ;  /* 0x0000008a1d8a7221 */ /* 0x000fc60000000000 */
[----:B------:R0:W-:Y:S01]  /*b9e0*/  STL [R1+0x244], R150 ;  /* 0x0002449601007387 */ /* 0x0001e20000100800 */
[----:B------:R-:W-:-:S03]  /*b9f0*/  FADD R137, R30, R137 ;  /* 0x000000891e897221 */ /* 0x000fc60000000000 */
[----:B------:R1:W-:Y:S01]  /*ba00*/  STL [R1+0x248], R148 ;  /* 0x0002489401007387 */ /* 0x0003e20000100800 */
[----:B------:R-:W-:-:S03]  /*ba10*/  FADD R2, R31, R2 ;  /* 0x000000021f027221 */ /* 0x000fc60000000000 */
[----:B------:R1:W-:Y:S01]  /*ba20*/  STL [R1+0x24c], R146 ;  /* 0x00024c9201007387 */ /* 0x0003e20000100800 */
[----:B------:R-:W-:-:S03]  /*ba30*/  FADD R0, R32, R0 ;  /* 0x0000000020007221 */ /* 0x000fc60000000000 */
[----:B------:R1:W-:Y:S04]  /*ba40*/  STL [R1+0x250], R144 ;  /* 0x0002509001007387 */ /* 0x0003e80000100800 */
[----:B------:R1:W-:Y:S04]  /*ba50*/  STL [R1+0x254], R143 ;  /* 0x0002548f01007387 */ /* 0x0003e80000100800 */
[----:B------:R1:W-:Y:S04]  /*ba60*/  STL [R1+0x258], R142 ;  /* 0x0002588e01007387 */ /* 0x0003e80000100800 */
[----:B------:R1:W-:Y:S04]  /*ba70*/  STL [R1+0x25c], R141 ;  /* 0x00025c8d01007387 */ /* 0x0003e80000100800 */
[----:B------:R1:W-:Y:S04]  /*ba80*/  STL [R1+0x260], R140 ;  /* 0x0002608c01007387 */ /* 0x0003e80000100800 */
[----:B------:R1:W-:Y:S04]  /*ba90*/  STL [R1+0x264], R139 ;  /* 0x0002648b01007387 */ /* 0x0003e80000100800 */
[----:B------:R1:W-:Y:S04]  /*baa0*/  STL [R1+0x268], R138 ;  /* 0x0002688a01007387 */ /* 0x0003e80000100800 */
[----:B------:R-:W3:Y:S04]  /*bab0*/  LDL.LU R151, [R1+0x278] ;  /* 0x0002780001977983 */ /* 0x000ee80000300800 */
[----:B------:R1:W-:Y:S04]  /*bac0*/  STL [R1+0x26c], R137 ;  /* 0x00026c8901007387 */ /* 0x0003e80000100800 */
[----:B0-----:R-:W4:Y:S04]  /*bad0*/  LDL.LU R150, [R1+0x27c] ;  /* 0x00027c0001967983 */ /* 0x001f280000300800 */
[----:B------:R0:W-:Y:S04]  /*bae0*/  STL [R1+0x270], R2 ;  /* 0x0002700201007387 */ /* 0x0001e80000100800 */
[----:B------:R-:W2:Y:S04]  /*baf0*/  LDL.LU R149, [R1+0x280] ;  /* 0x0002800001957983 */ /* 0x000ea80000300800 */
[----:B------:R0:W-:Y:S04]  /*bb00*/  STL [R1+0x274], R0 ;  /* 0x0002740001007387 */ /* 0x0001e80000100800 */
[----:B-1----:R-:W2:Y:S04]  /*bb10*/  LDL.LU R148, [R1+0x284] ;  /* 0x0002840001947983 */ /* 0x002ea80000300800 */
        /* <DEDUP_REMOVED lines=13> */
[----:B---3--:R-:W-:-:S05]  /*bbf0*/  FADD R151, R33, R151 ;  /* 0x0000009721977221 */ /* 0x008fca0000000000 */
[----:B------:R0:W-:Y:S01]  /*bc00*/  STL [R1+0x278], R151 ;  /* 0x0002789701007387 */ /* 0x0001e20000100800 */
[----:B----4-:R-:W-:-:S05]  /*bc10*/  FADD R150, R34, R150 ;  /* 0x0000009622967221 */ /* 0x010fca0000000000 */
[----:B------:R1:W-:Y:S01]  /*bc20*/  STL [R1+0x27c], R150 ;  /* 0x00027c9601007387 */ /* 0x0003e20000100800 */
[----:B--2---:R-:W-:-:S05]  /*bc30*/  FADD R149, R35, R149 ;  /* 0x0000009523957221 */ /* 0x004fca0000000000 */
[----:B------:R2:W-:Y:S01]  /*bc40*/  STL [R1+0x280], R149 ;  /* 0x0002809501007387 */ /* 0x0005e20000100800 */
[----:B------:R-:W-:-:S01]  /*bc50*/  FADD R148, R36, R148 ;  /* 0x0000009424947221 */ /* 0x000fc20000000000 */
[----:B------:R-:W-:-:S04]  /*bc60*/  FADD R147, R37, R147 ;  /* 0x0000009325937221 */ /* 0x000fc80000000000 */
[----:B------:R3:W-:Y:S01]  /*bc70*/  STL [R1+0x284], R148 ;  /* 0x0002849401007387 */ /* 0x0007e20000100800 */
[----:B------:R-:W-:-:S03]  /*bc80*/  FADD R146, R38, R146 ;  /* 0x0000009226927221 */ /* 0x000fc60000000000 */
        /* <DEDUP_REMOVED lines=20> */
[----:B0-----:R-:W4:Y:S01]  /*bdd0*/  LDL.LU R151, [R1+0x2bc] ;  /* 0x0002bc0001977983 */ /* 0x001f220000300800 */
[----:B------:R-:W-:-:S03]  /*bde0*/  FADD R0, R49, R0 ;  /* 0x0000000031007221 */ /* 0x000fc60000000000 */
[----:B------:R0:W-:Y:S04]  /*bdf0*/  STL [R1+0x2b0], R137 ;  /* 0x0002b08901007387 */ /* 0x0001e80000100800 */
[----:B-1----:R-:W4:Y:S04]  /*be00*/  LDL.LU R150, [R1+0x2c0] ;  /* 0x0002c00001967983 */ /* 0x002f280000300800 */
[----:B------:R1:W-:Y:S04]  /*be10*/  STL [R1+0x2b4], R2 ;  /* 0x0002b40201007387 */ /* 0x0003e80000100800 */
[----:B--2---:R-:W2:Y:S04]  /*be20*/  LDL.LU R149, [R1+0x2c4] ;  /* 0x0002c40001957983 */ /* 0x004ea80000300800 */
[----:B------:R1:W-:Y:S04]  /*be30*/  STL [R1+0x2b8], R0 ;  /* 0x0002b80001007387 */ /* 0x0003e80000100800 */
[----:B---3--:R-:W3:Y:S04]  /*be40*/  LDL.LU R148, [R1+0x2c8] ;  /* 0x0002c80001947983 */ /* 0x008ee80000300800 */
[----:B----4-:R-:W4:Y:S04]  /*be50*/  LDL.LU R147, [R1+0x2cc] ;  /* 0x0002cc0001937983 */ /* 0x010f280000300800 */
[----:B------:R-:W4:Y:S04]  /*be60*/  LDL.LU R146, [R1+0x2d0] ;  /* 0x0002d00001927983 */ /* 0x000f280000300800 */
        /* <DEDUP_REMOVED lines=8> */
[----:B0-----:R-:W4:Y:S04]  /*bef0*/  LDL.LU R137, [R1+0x2f4] ;  /* 0x0002f40001897983 */ /* 0x001f280000300800 */
[----:B-1----:R-:W4:Y:S04]  /*bf00*/  LDL.LU R2, [R1+0x2f8] ;  /* 0x0002f80001027983 */ /* 0x002f280000300800 */
[----:B------:R-:W4:Y:S01]  /*bf10*/  LDL.LU R0, [R1+0x2fc] ;  /* 0x0002fc0001007983 */ /* 0x000f220000300800 */
[----:B------:R-:W-:-:S01]  /*bf20*/  FADD R151, R50, R151 ;  /* 0x0000009732977221 */ /* 0x000fc20000000000 */
[----:B------:R-:W-:-:S04]  /*bf30*/  FADD R150, R51, R150 ;  /* 0x0000009633967221 */ /* 0x000fc80000000000 */
[----:B------:R0:W-:Y:S01]  /*bf40*/  STL [R1+0x2bc], R151 ;  /* 0x0002bc9701007387 */ /* 0x0001e20000100800 */
[----:B--2---:R-:W-:-:S03]  /*bf50*/  FADD R149, R52, R149 ;  /* 0x0000009534957221 */ /* 0x004fc60000000000 */
[----:B------:R1:W-:Y:S01]  /*bf60*/  STL [R1+0x2c0], R150 ;  /* 0x0002c09601007387 */ /* 0x0003e20000100800 */
[----:B---3--:R-:W-:-:S03]  /*bf70*/  FADD R148, R53, R148 ;  /* 0x0000009435947221 */ /* 0x008fc60000000000 */
[----:B------:R2:W-:Y:S01]  /*bf80*/  STL [R1+0x2c4], R149 ;  /* 0x0002c49501007387 */ /* 0x0005e20000100800 */
[----:B----4-:R-:W-:-:S03]  /*bf90*/  FADD R147, R54, R147 ;  /* 0x0000009336937221 */ /* 0x010fc60000000000 */
        /* <DEDUP_REMOVED lines=198> */
[----:B------:R-:W-:Y:S01]  /*cc00*/  STL [R1+0x3cc], R151 ;  /* 0x0003cc9701007387 */ /* 0x000fe20000100800 */
[----:B--2---:R-:W-:-:S03]  /*cc10*/  FADD R149, R120, R149 ;  /* 0x0000009578957221 */ /* 0x004fc60000000000 */
[----:B------:R-:W-:Y:S01]  /*cc20*/  STL [R1+0x3d0], R150 ;  /* 0x0003d09601007387 */ /* 0x000fe20000100800 */
[----:B---3--:R-:W-:-:S03]  /*cc30*/  FADD R148, R121, R148 ;  /* 0x0000009479947221 */ /* 0x008fc60000000000 */
[----:B------:R-:W-:Y:S01]  /*cc40*/  STL [R1+0x3d4], R149 ;  /* 0x0003d49501007387 */ /* 0x000fe20000100800 */
[----:B----4-:R-:W-:-:S03]  /*cc50*/  FADD R147, R122, R147 ;  /* 0x000000937a937221 */ /* 0x010fc60000000000 */
[----:B------:R-:W-:Y:S01]  /*cc60*/  STL [R1+0x3d8], R148 ;  /* 0x0003d89401007387 */ /* 0x000fe20000100800 */
[----:B------:R-:W-:-:S03]  /*cc70*/  FADD R146, R123, R146 ;  /* 0x000000927b927221 */ /* 0x000fc60000000000 */
        /* <DEDUP_REMOVED lines=18> */
[----:B------:R-:W-:Y:S04]  /*cda0*/  STL [R1+0x400], R138 ;  /* 0x0004008a01007387 */ /* 0x000fe80000100800 */
[----:B------:R0:W-:Y:S04]  /*cdb0*/  STL [R1+0x404], R137 ;  /* 0x0004048901007387 */ /* 0x0001e80000100800 */
[----:B0-----:R-:W2:Y:S01]  /*cdc0*/  LDL.LU R137, [R1+0x410] ;  /* 0x0004100001897983 */ /* 0x001ea20000300800 */
[----:B------:R-:W-:-:S01]  /*cdd0*/  FADD R2, R133, R2 ;  /* 0x0000000285027221 */ /* 0x000fc20000000000 */
[----:B------:R-:W-:-:S02]  /*cde0*/  FADD R0, R134, R0 ;  /* 0x0000000086007221 */ /* 0x000fc40000000000 */
[----:B------:R-:W3:Y:S04]  /*cdf0*/  LDL.LU R138, [R1+0x414] ;  /* 0x00041400018a7983 */ /* 0x000ee80000300800 */
[----:B------:R-:W-:Y:S04]  /*ce00*/  STL [R1+0x408], R2 ;  /* 0x0004080201007387 */ /* 0x000fe80000100800 */
[----:B------:R-:W4:Y:S04]  /*ce10*/  LDL.LU R139, [R1+0x418] ;  /* 0x00041800018b7983 */ /* 0x000f280000300800 */
[----:B------:R0:W-:Y:S04]  /*ce20*/  STL [R1+0x40c], R0 ;  /* 0x00040c0001007387 */ /* 0x0001e80000100800 */
        /* <DEDUP_REMOVED lines=13> */
[----:B------:R-:W4:Y:S01]  /*cf00*/  LDL.LU R2, [R1+0x450] ;  /* 0x0004500001027983 */ /* 0x000f220000300800 */
[----:B--2---:R-:W-:-:S05]  /*cf10*/  FADD R137, R135, R137 ;  /* 0x0000008987897221 */ /* 0x004fca0000000000 */
[----:B------:R0:W-:Y:S04]  /*cf20*/  STL [R1+0x410], R137 ;  /* 0x0004108901007387 */ /* 0x0001e80000100800 */
[----:B0-----:R-:W4:Y:S01]  /*cf30*/  LDL.LU R137, [R1+0x4b8] ;  /* 0x0004b80001897983 */ /* 0x001f220000300800 */
[----:B---3--:R-:W-:-:S05]  /*cf40*/  FADD R138, R136, R138 ;  /* 0x0000008a888a7221 */ /* 0x008fca0000000000 */
[----:B------:R0:W-:Y:S04]  /*cf50*/  STL [R1+0x414], R138 ;  /* 0x0004148a01007387 */ /* 0x0001e80000100800 */
[----:B0-----:R-:W2:Y:S01]  /*cf60*/  LDL.LU R138, [R1+0x4b4] ;  /* 0x0004b400018a7983 */ /* 0x001ea20000300800 */
[----:B----4-:R-:W-:-:S05]  /*cf70*/  FADD R139, R137, R139 ;  /* 0x0000008b898b7221 */ /* 0x010fca0000000000 */
[----:B------:R0:W-:Y:S04]  /*cf80*/  STL [R1+0x418], R139 ;  /* 0x0004188b01007387 */ /* 0x0001e80000100800 */
[----:B0-----:R-:W3:Y:S01]  /*cf90*/  LDL.LU R139, [R1+0x4b0] ;  /* 0x0004b000018b7983 */ /* 0x001ee20000300800 */
[----:B--2---:R-:W-:-:S05]  /*cfa0*/  FADD R140, R138, R140 ;  /* 0x0000008c8a8c7221 */ /* 0x004fca0000000000 */
[----:B------:R0:W-:Y:S04]  /*cfb0*/  STL [R1+0x41c], R140 ;  /* 0x00041c8c01007387 */ /* 0x0001e80000100800 */
[----:B0-----:R-:W2:Y:S01]  /*cfc0*/  LDL.LU R140, [R1+0x4ac] ;  /* 0x0004ac00018c7983 */ /* 0x001ea20000300800 */
[----:B---3--:R-:W-:-:S05]  /*cfd0*/  FADD R141, R139, R141 ;  /* 0x0000008d8b8d7221 */ /* 0x008fca0000000000 */
        /* <DEDUP_REMOVED lines=34> */
[----:B0-----:R0:W5:Y:S01]  /*d200*/  LDL.LU R0, [R1+0x47c] ;  /* 0x00047c0001007983 */ /* 0x0011620000300800 */
[----:B------:R-:W-:Y:S01]  /*d210*/  UMOV UR6, URZ ;  /* 0x0000003f00067c82 */ /* 0x000fe20008000000 */
[----:B---3--:R-:W-:-:S05]  /*d220*/  FADD R2, R2, R151 ;  /* 0x0000009702027221 */ /* 0x008fca0000000000 */
[----:B------:R0:W-:Y:S02]  /*d230*/  STL [R1+0x450], R2 ;  /* 0x0004500201007387 */ /* 0x0001e40000100800 */
.L_x_27:
[----:B------:R-:W-:Y:S05]  /*d240*/  @!P1 BRA `(.L_x_28) ;  /* 0x0000000000049947 */ /* 0x000fea0003800000 */
[----:B------:R-:W-:Y:S01]  /*d250*/  BPT.TRAP 0x1 ;  /* 0x000000040000795c */ /* 0x000fe20000300000 */
.L_x_28:
[----:B------:R-:W-:Y:S02]  /*d260*/  UISETP.GT.U32.AND UP0, UPT, UR13, 0x1, UPT ;  /* 0x000000010d00788c */ /* 0x000fe4000bf04070 */
[----:B------:R-:W-:-:S04]  /*d270*/  ULEA UR8, UR24, UR12, 0x3 ;  /* 0x0000000c18087291 */ /* 0x000fc8000f8e183f */
[----:B------:R-:W-:Y:S01]  /*d280*/  UIADD3 UR8, UR8, 0x30, URZ ;  /* 0x0000003008087890 */ /* 0x000fe2000fffe03f */
[----:B------:R-:W-:-:S03]  /*d290*/  PLOP3.LUT P0, PT, PT, PT, UP0, 0x80, 0x0 ;  /* 0x000000000000781c */ /* 0x000fc60003f0f008 */
[----:B------:R-:W-:-:S09]  /*d2a0*/  UPRMT UR8, URZ, 0x654, UR8 ;  /* 0x000006543f087896 */ /* 0x000fd20008000008 */
[----:B------:R-:W-:Y:S01]  /*d2b0*/  SYNCS.ARRIVE.TRANS64.RED.A1T0 RZ, [UR8], RZ ;  /* 0x000000ffffff79a7 */ /* 0x000fe20008100408 */
[----:B------:R-:W-:Y:S05]  /*d2c0*/  @P0 BRA `(.L_x_29) ;  /* 0x0000000000040947 */ /* 0x000fea0003800000 */
[----:B------:R-:W-:Y:S01]  /*d2d0*/  BPT.TRAP 0x1 ;  /* 0x000000040000795c */ /* 0x000fe20000300000 */
.L_x_29:
[----:B------:R-:W-:Y:S02]  /*d2e0*/  UISETP.GT.AND UP2, UPT, UR25, 0x1, UPT ;  /* 0x000000011900788c */ /* 0x000fe4000bf44270 */
[----:B------:R-:W-:Y:S02]  /*d2f0*/  UIADD3 UR23, UR23, 0x1, URZ ;  /* 0x0000000117177890 */ /* 0x000fe4000fffe03f */
[----:B------:R-:W-:Y:S02]  /*d300*/  UIADD3 UR24, UR24, 0x1, URZ ;  /* 0x0000000118187890 */ /* 0x000fe4000fffe03f */
[----:B------:R-:W-:Y:S01]  /*d310*/  PLOP3.LUT P0, PT, PT, PT, UP2, 0x80, 0x0 ;  /* 0x000000000000781c */ /* 0x000fe20003f0f028 */
[----:B------:R-:W-:Y:S02]  /*d320*/  UISETP.NE.AND UP0, UPT, UR23, 0x6, UPT ;  /* 0x000000061700788c */ /* 0x000fe4000bf05270 */
[----:B------:R-:W-:Y:S02]  /*d330*/  UISETP.NE.AND UP1, UPT, UR24, 0x6, UPT ;  /* 0x000000061800788c */ /* 0x000fe4000bf25270 */
[----:B------:R-:W-:-:S02]  /*d340*/  USEL UR8, URZ, 0x1, UP0 ;  /* 0x000000013f087887 */ /* 0x000fc40008000000 */
[----:B------:R-:W-:Y:S02]  /*d350*/  UIADD3 UR25, UR25, -0x1, URZ ;  /* 0xffffffff19197890 */ /* 0x000fe4000fffe03f */
[----:B------:R-:W-:Y:S02]  /*d360*/  USEL UR23, UR23, URZ, UP0 ;  /* 0x0000003f17177287 */ /* 0x000fe40008000000 */
[----:B-----5:R-:W-:Y:S01]  /*d370*/  LOP3.LUT R0, R0, UR8, RZ, 0x3c, !PT ;  /* 0x0000000800007c12 */ /* 0x020fe2000f8e3cff */
[----:B------:R-:W-:Y:S01]  /*d380*/  USEL UR24, UR24, URZ, UP1 ;  /* 0x0000003f18187287 */ /* 0x000fe20008800000 */
[----:B------:R-:W-:Y:S01]  /*d390*/  UMOV UR8, 0x1 ;  /* 0x0000000100087882 */ /* 0x000fe20000000000 */
[----:B------:R-:W-:Y:S10]  /*d3a0*/  @P0 BRA `(.L_x_30) ;  /* 0xffffff9c00bc0947 */ /* 0x000ff4000383ffff */
.L_x_22:
[----:B------:R-:W-:-:S04]  /*d3b0*/  UISETP.NE.AND UP0, UPT, UR6, URZ, UPT ;  /* 0x0000003f0600728c */ /* 0x000fc8000bf05270 */
[----:B------:R-:W-:-:S06]  /*d3c0*/  USEL UR6, URZ, 0x1, !UP0 ;  /* 0x000000013f067887 */ /* 0x000fcc000c000000 */
[----:B------:R-:W-:-:S13]  /*d3d0*/  ISETP.NE.AND P0, PT, RZ, UR6, PT ;  /* 0x00000006ff007c0c */ /* 0x000fda000bf05270 */
[----:B------:R-:W-:Y:S05]  /*d3e0*/  @!P0 BRA `(.L_x_31) ;  /* 0x0000003800108947 */ /* 0x000fea0003800000 */
[----:B------:R1:W-:Y:S04]  /*d3f0*/  STL [R1+0x62c], R43 ;  /* 0x00062c2b01007387 */ /* 0x0003e80000100800 */
[----:B-1----:R-:W2:Y:S04]  /*d400*/  LDL.LU R43, [R1] ;  /* 0x00000000012b7983 */ /* 0x002ea80000300800 */
[----:B------:R1:W-:Y:S04]  /*d410*/  STL [R1+0x628], R44 ;  /* 0x0006282c01007387 */ /* 0x0003e80000100800 */
[----:B-1----:R-:W4:Y:S04]  /*d420*/  LDL.LU R44, [R1+0x4] ;  /* 0x00000400012c7983 */ /* 0x002f280000300800 */
[----:B------:R1:W-:Y:S04]  /*d430*/  STL [R1+0x624], R45 ;  /* 0x0006242d01007387 */ /* 0x0003e80000100800 */
[----:B-1----:R-:W5:Y:S04]  /*d440*/  LDL.LU R45, [R1+0x8] ;  /* 0x00000800012d7983 */ /* 0x002f680000300800 */
[----:B------:R1:W-:Y:S04]  /*d450*/  STL [R1+0x620], R46 ;  /* 0x0006202e01007387 */ /* 0x0003e80000100800 */
[----:B-1----:R-:W3:Y:S04]  /*d460*/  LDL.LU R46, [R1+0xc] ;  /* 0x00000c00012e7983 */ /* 0x002ee80000300800 */
        /* <DEDUP_REMOVED lines=138> */
[----:B------:R-:W3:Y:S04]  /*dd10*/  LDL.LU R0, [R1+0x1b0] ;  /* 0x0001b00001007983 */ /* 0x000ee80000300800 */
[----:B0-----:R-:W3:Y:S04]  /*dd20*/  LDL.LU R2, [R1+0x204] ;  /* 0x0002040001027983 */ /* 0x001ee80000300800 */
[----:B------:R0:W-:Y:S04]  /*dd30*/  STL [R1+0x508], R116 ;  /* 0x0005087401007387 */ /* 0x0001e80000100800 */
        /* <DEDUP_REMOVED lines=66> */
[----:B0-----:R-:W3:Y:S01]  /*e160*/  LDL.LU R149, [R1+0x12c] ;  /* 0x00012c0001957983 */ /* 0x001ee20000300800 */
[----:B--2---:R-:W-:-:S03]  /*e170*/  FADD R3, R43, R3 ;  /* 0x000000032b037221 */ /* 0x004fc60000000000 */
[----:B------:R0:W-:Y:S01]  /*e180*/  STL [R1+0x480], R150 ;  /* 0x0004809601007387 */ /* 0x0001e20000100800 */
[----:B----4-:R-:W-:Y:S01]  /*e190*/  FADD R4, R44, R4 ;  /* 0x000000042c047221 */ /* 0x010fe20000000000 */
[----:B-----5:R-:W-:Y:S01]  /*e1a0*/  FADD R5, R45, R5 ;  /* 0x000000052d057221 */ /* 0x020fe20000000000 */
[----:B---3--:R-:W-:Y:S01]  /*e1b0*/  FADD R6, R46, R6 ;  /* 0x000000062e067221 */ /* 0x008fe20000000000 */
[----:B------:R-:W-:Y:S01]  /*e1c0*/  FADD R7, R47, R7 ;  /* 0x000000072f077221 */ /* 0x000fe20000000000 */
[----:B0-----:R-:W2:Y:S04]  /*e1d0*/  LDL.LU R150, [R1+0x128] ;  /* 0x0001280001967983 */ /* 0x001ea80000300800 */
[----:B------:R0:W-:Y:S01]  /*e1e0*/  STL [R1+0x47c], R151 ;  /* 0x00047c9701007387 */ /* 0x0001e20000100800 */
[----:B------:R-:W-:Y:S01]  /*e1f0*/  FADD R8, R48, R8 ;  /* 0x0000000830087221 */ /* 0x000fe20000000000 */
[----:B------:R-:W-:Y:S01]  /*e200*/  FADD R9, R49, R9 ;  /* 0x0000000931097221 */ /* 0x000fe20000000000 */
[----:B------:R-:W-:Y:S01]  /*e210*/  FADD R10, R50, R10 ;  /* 0x0000000a320a7221 */ /* 0x000fe20000000000 */
[----:B0-----:R-:W3:Y:S04]  /*e220*/  LDL.LU R151, [R1+0x124] ;  /* 0x0001240001977983 */ /* 0x001ee80000300800 */
[----:B------:R-:W4:Y:S04]  /*e230*/  LDL.LU R43, [R1+0x62c] ;  /* 0x00062c00012b7983 */ /* 0x000f280000300800 */
[----:B------:R-:W5:Y:S04]  /*e240*/  LDL.LU R44, [R1+0x628] ;  /* 0x00062800012c7983 */ /* 0x000f680000300800 */
[----:B------:R-:W4:Y:S04]  /*e250*/  LDL.LU R45, [R1+0x624] ;  /* 0x00062400012d7983 */ /* 0x000f280000300800 */
[----:B------:R-:W5:Y:S01]  /*e260*/  LDL.LU R46, [R1+0x620] ;  /* 0x00062000012e7983 */ /* 0x000f620000300800 */
[----:B------:R-:W-:-:S03]  /*e270*/  FADD R11, R51, R11 ;  /* 0x0000000b330b7221 */ /* 0x000fc60000000000 */
[----:B------:R-:W4:Y:S01]  /*e280*/  LDL.LU R47, [R1+0x61c] ;  /* 0x00061c00012f7983 */ /* 0x000f220000300800 */
[----:B------:R-:W-:-:S03]  /*e290*/  FADD R12, R52, R12 ;  /* 0x0000000c340c7221 */ /* 0x000fc60000000000 */
        /* <DEDUP_REMOVED lines=132> */
[----:B------:R-:W5:Y:S04]  /*eae0*/  LDL.LU R114, [R1+0x510] ;  /* 0x0005100001727983 */ /* 0x000f680000300800 */
[----:B------:R-:W5:Y:S01]  /*eaf0*/  LDL.LU R115, [R1+0x50c] ;  /* 0x00050c0001737983 */ /* 0x000f620000300800 */
[----:B------:R-:W-:Y:S01]  /*eb00*/  FADD R206, R149, R206 ;  /* 0x000000ce95ce7221 */ /* 0x000fe20000000000 */
[----:B------:R-:W-:Y:S01]  /*eb10*/  FADD R237, R118, R237 ;  /* 0x000000ed76ed7221 */ /* 0x000fe20000000000 */
[----:B------:R-:W-:Y:S01]  /*eb20*/  FADD R236, R119, R236 ;  /* 0x000000ec77ec7221 */ /* 0x000fe20000000000 */
[----:B------:R0:W-:Y:S01]  /*eb30*/  STL [R1+0x200], R116 ;  /* 0x0002007401007387 */ /* 0x0001e20000100800 */
[----:B------:R-:W-:Y:S01]  /*eb40*/  FADD R235, R120, R235 ;  /* 0x000000eb78eb7221 */ /* 0x000fe20000000000 */
        /* <DEDUP_REMOVED lines=8> */
[----:B0-----:R-:W4:Y:S01]  /*ebd0*/  LDL.LU R116, [R1+0x1b4] ;  /* 0x0001b40001747983 */ /* 0x001f220000300800 */
[----:B------:R-:W-:Y:S01]  /*ebe0*/  FADD R226, R129, R226 ;  /* 0x000000e281e27221 */ /* 0x000fe20000000000 */
[----:B------:R-:W-:Y:S01]  /*ebf0*/  FADD R225, R130, R225 ;  /* 0x000000e182e17221 */ /* 0x000fe20000000000 */
[----:B------:R-:W-:Y:S01]  /*ec00*/  FADD R224, R131, R224 ;  /* 0x000000e083e07221 */ /* 0x000fe20000000000 */
[----:B------:R-:W4:Y:S01]  /*ec10*/  LDL.LU R148, [R1+0x208] ;  /* 0x0002080001947983 */ /* 0x000f220000300800 */
[----:B------:R-:W-:Y:S01]  /*ec20*/  FADD R223, R132, R223 ;  /* 0x000000df84df7221 */ /* 0x000fe20000000000 */
[----:B------:R-:W-:Y:S01]  /*ec30*/  FADD R216, R139, R216 ;  /* 0x000000d88bd87221 */ /* 0x000fe20000000000 */
[----:B------:R-:W-:Y:S01]  /*ec40*/  FADD R222, R133, R222 ;  /* 0x000000de85de7221 */ /* 0x000fe20000000000 */
        /* <DEDUP_REMOVED lines=8> */
[----:B------:R-:W5:Y:S01]  /*ecd0*/  LDL.LU R149, [R1+0x20c] ;  /* 0x00020c0001957983 */ /* 0x000f620000300800 */
[----:B------:R-:W-:Y:S01]  /*ece0*/  FADD R212, R143, R212 ;  /* 0x000000d48fd47221 */ /* 0x000fe20000000000 */
[----:B------:R-:W-:Y:S01]  /*ecf0*/  FADD R218, R137, R218 ;  /* 0x000000da89da7221 */ /* 0x000fe20000000000 */
[----:B------:R-:W-:Y:S01]  /*ed00*/  FADD R211, R144, R211 ;  /* 0x000000d390d37221 */ /* 0x000fe20000000000 */
[----:B------:R-:W5:Y:S01]  /*ed10*/  LDL.LU R118, [R1+0x1bc] ;  /* 0x0001bc0001767983 */ /* 0x000f620000300800 */
[----:B------:R-:W-:Y:S01]  /*ed20*/  FADD R217, R138, R217 ;  /* 0x000000d98ad97221 */ /* 0x000fe20000000000 */
[----:B------:R-:W-:Y:S01]  /*ed30*/  FADD R210, R145, R210 ;  /* 0x000000d291d27221 */ /* 0x000fe20000000000 */
[----:B---3--:R-:W-:Y:S01]  /*ed40*/  FADD R204, R151, R204 ;  /* 0x000000cc97cc7221 */ /* 0x008fe20000000000 */
[----:B------:R-:W3:Y:S01]  /*ed50*/  LDL.LU R0, [R1+0x210] ;  /* 0x0002100001007983 */ /* 0x000ee20000300800 */
[----:B------:R-:W-:Y:S01]  /*ed60*/  FADD R209, R146, R209 ;  /* 0x000000d192d17221 */ /* 0x000fe20000000000 */
[----:B--2---:R-:W-:Y:S01]  /*ed70*/  FADD R205, R150, R205 ;  /* 0x000000cd96cd7221 */ /* 0x004fe20000000000 */
[----:B------:R-:W-:Y:S01]  /*ed80*/  FADD R208, R147, R208 ;  /* 0x000000d093d07221 */ /* 0x000fe20000000000 */
[----:B------:R-:W2:Y:S04]  /*ed90*/  LDL.LU R119, [R1+0x1c0] ;  /* 0x0001c00001777983 */ /* 0x000ea80000300800 */
[----:B0-----:R-:W2:Y:S04]  /*eda0*/  LDL.LU R2, [R1+0x214] ;  /* 0x0002140001027983 */ /* 0x001ea80000300800 */
        /* <DEDUP_REMOVED lines=29> */
[----:B------:R-:W2:Y:S01]  /*ef80*/  LDL.LU R147, [R1+0x250] ;  /* 0x0002500001937983 */ /* 0x000ea20000300800 */
[----:B----4-:R-:W-:-:S03]  /*ef90*/  FADD R148, R116, R148 ;  /* 0x0000009474947221 */ /* 0x010fc60000000000 */
[----:B------:R-:W4:Y:S04]  /*efa0*/  LDL.LU R116, [R1+0x508] ;  /* 0x0005080001747983 */ /* 0x000f280000300800 */
[----:B------:R0:W-:Y:S01]  /*efb0*/  STL [R1+0x208], R148 ;  /* 0x0002089401007387 */ /* 0x0001e20000100800 */
[----:B-----5:R-:W-:-:S03]  /*efc0*/  FADD R149, R117, R149 ;  /* 0x0000009575957221 */ /* 0x020fc60000000000 */
[----:B0-----:R-:W5:Y:S04]  /*efd0*/  LDL.LU R148, [R1+0x254] ;  /* 0x0002540001947983 */ /* 0x001f680000300800 */
[----:B------:R-:W4:Y:S04]  /*efe0*/  LDL.LU R117, [R1+0x504] ;  /* 0x0005040001757983 */ /* 0x000f280000300800 */
[----:B------:R0:W-:Y:S04]  /*eff0*/  STL [R1+0x20c], R149 ;  /* 0x00020c9501007387 */ /* 0x0001e80000100800 */
[----:B0-----:R-:W4:Y:S01]  /*f000*/  LDL.LU R149, [R1+0x258] ;  /* 0x0002580001957983 */ /* 0x001f220000300800 */
[----:B---3--:R-:W-:Y:S01]  /*f010*/  FADD R0, R118, R0 ;  /* 0x0000000076007221 */ /* 0x008fe20000000000 */
[----:B--2---:R-:W-:-:S02]  /*f020*/  FADD R2, R119, R2 ;  /* 0x0000000277027221 */ /* 0x004fc40000000000 */
[----:B------:R-:W2:Y:S01]  /*f030*/  LDL.LU R118, [R1+0x500] ;  /* 0x0005000001767983 */ /* 0x000ea20000300800 */
[----:B------:R-:W-:-:S03]  /*f040*/  FADD R121, R120, R121 ;  /* 0x0000007978797221 */ /* 0x000fc60000000000 */
[----:B------:R0:W-:Y:S01]  /*f050*/  STL [R1+0x210], R0 ;  /* 0x0002100001007387 */ /* 0x0001e20000100800 */
[----:B------:R-:W-:-:S03]  /*f060*/  FADD R123, R122, R123 ;  /* 0x0000007b7a7b7221 */ /* 0x000fc60000000000 */
[----:B0-----:R-:W3:Y:S04]  /*f070*/  LDL.LU R0, [R1+0x25c] ;  /* 0x00025c0001007983 */ /* 0x001ee80000300800 */
[----:B------:R-:W2:Y:S04]  /*f080*/  LDL.LU R119, [R1+0x4fc] ;  /* 0x0004fc0001777983 */ /* 0x000ea80000300800 */
[----:B------:R0:W-:Y:S01]  /*f090*/  STL [R1+0x214], R2 ;  /* 0x0002140201007387 */ /* 0x0001e20000100800 */
[----:B------:R-:W-:Y:S01]  /*f0a0*/  FADD R125, R124, R125 ;  /* 0x0000007d7c7d7221 */ /* 0x000fe20000000000 */
[----:B------:R-:W-:-:S02]  /*f0b0*/  FADD R127, R126, R127 ;  /* 0x0000007f7e7f7221 */ /* 0x000fc40000000000 */
[----:B0-----:R-:W2:Y:S04]  /*f0c0*/  LDL.LU R2, [R1+0x260] ;  /* 0x0002600001027983 */ /* 0x001ea80000300800 */
[----:B------:R-:W2:Y:S04]  /*f0d0*/  LDL.LU R120, [R1+0x4f8] ;  /* 0x0004f80001787983 */ /* 0x000ea80000300800 */
[----:B------:R0:W-:Y:S01]  /*f0e0*/  STL [R1+0x218], R121 ;  /* 0x0002187901007387 */ /* 0x0001e20000100800 */
[----:B------:R-:W-:-:S03]  /*f0f0*/  FADD R129, R128, R129 ;  /* 0x0000008180817221 */ /* 0x000fc60000000000 */
        /* <DEDUP_REMOVED lines=42> */
[----:B------:R0:W-:Y:S04]  /*f3a0*/  STL [R1+0x244], R144 ;  /* 0x0002449001007387 */ /* 0x0001e80000100800 */
[----:B0-----:R-:W2:Y:S04]  /*f3b0*/  LDL.LU R144, [R1+0x278] ;  /* 0x0002780001907983 */ /* 0x001ea80000300800 */
[----:B------:R-:W2:Y:S04]  /*f3c0*/  LDL.LU R138, [R1+0x4b0] ;  /* 0x0004b000018a7983 */ /* 0x000ea80000300800 */
[----:B------:R0:W-:Y:S04]  /*f3d0*/  STL [R1+0x248], R145 ;  /* 0x0002489101007387 */ /* 0x0001e80000100800 */
[----:B0-----:R-:W2:Y:S04]  /*f3e0*/  LDL.LU R145, [R1+0x27c] ;  /* 0x00027c0001917983 */ /* 0x001ea80000300800 */
[----:B------:R0:W-:Y:S01]  /*f3f0*/  STL [R1+0x24c], R146 ;  /* 0x00024c9201007387 */ /* 0x0001e20000100800 */
[----:B-----5:R-:W-:-:S03]  /*f400*/  FADD R148, R24, R148 ;  /* 0x0000009418947221 */ /* 0x020fc60000000000 */
[----:B0-----:R-:W5:Y:S04]  /*f410*/  LDL.LU R146, [R1+0x280] ;  /* 0x0002800001927983 */ /* 0x001f680000300800 */
[----:B------:R0:W-:Y:S04]  /*f420*/  STL [R1+0x250], R147 ;  /* 0x0002509301007387 */ /* 0x0001e80000100800 */
[----:B0-----:R-:W5:Y:S01]  /*f430*/  LDL.LU R147, [R1+0x284] ;  /* 0x0002840001937983 */ /* 0x001f620000300800 */
[----:B----4-:R-:W-:-:S03]  /*f440*/  FADD R149, R25, R149 ;  /* 0x0000009519957221 */ /* 0x010fc60000000000 */
[----:B------:R0:W-:Y:S04]  /*f450*/  STL [R1+0x254], R148 ;  /* 0x0002549401007387 */ /* 0x0001e80000100800 */
[----:B0-----:R-:W4:Y:S04]  /*f460*/  LDL.LU R148, [R1+0x288] ;  /* 0x0002880001947983 */ /* 0x001f280000300800 */
[----:B------:R0:W-:Y:S04]  /*f470*/  STL [R1+0x258], R149 ;  /* 0x0002589501007387 */ /* 0x0001e80000100800 */
[----:B0-----:R-:W4:Y:S04]  /*f480*/  LDL.LU R149, [R1+0x28c] ;  /* 0x00028c0001957983 */ /* 0x001f280000300800 */
[----:B------:R-:W4:Y:S01]  /*f490*/  LDL.LU R150, [R1+0x290] ;  /* 0x0002900001967983 */ /* 0x000f220000300800 */
[----:B---3--:R-:W-:-:S03]  /*f4a0*/  FADD R0, R26, R0 ;  /* 0x000000001a007221 */ /* 0x008fc60000000000 */
[----:B------:R-:W3:Y:S01]  /*f4b0*/  LDL.LU R151, [R1+0x294] ;  /* 0x0002940001977983 */ /* 0x000ee20000300800 */
[----:B--2---:R-:W-:-:S03]  /*f4c0*/  FADD R2, R27, R2 ;  /* 0x000000021b027221 */ /* 0x004fc60000000000 */
[----:B------:R0:W-:Y:S04]  /*f4d0*/  STL [R1+0x25c], R0 ;  /* 0x00025c0001007387 */ /* 0x0001e80000100800 */
[----:B------:R-:W2:Y:S04]  /*f4e0*/  LDL.LU R27, [R1+0x2c8] ;  /* 0x0002c800011b7983 */ /* 0x000ea80000300800 */
[----:B------:R-:W2:Y:S04]  /*f4f0*/  LDL.LU R26, [R1+0x2cc] ;  /* 0x0002cc00011a7983 */ /* 0x000ea80000300800 */
[----:B------:R1:W-:Y:S04]  /*f500*/  STL [R1+0x260], R2 ;  /* 0x0002600201007387 */ /* 0x0003e80000100800 */
[----:B------:R-:W2:Y:S04]  /*f510*/  LDL.LU R25, [R1+0x2d0] ;  /* 0x0002d00001197983 */ /* 0x000ea80000300800 */
[----:B------:R-:W2:Y:S04]  /*f520*/  LDL.LU R24, [R1+0x2d4] ;  /* 0x0002d40001187983 */ /* 0x000ea80000300800 */
[----:B0-----:R-:W2:Y:S04]  /*f530*/  LDL.LU R0, [R1+0x2d8] ;  /* 0x0002d80001007983 */ /* 0x001ea80000300800 */
[----:B-1----:R-:W2:Y:S01]  /*f540*/  LDL.LU R2, [R1+0x2dc] ;  /* 0x0002dc0001027983 */ /* 0x002ea20000300800 */
[----:B------:R-:W-:-:S05]  /*f550*/  FADD R139, R28, R139 ;  /* 0x0000008b1c8b7221 */ /* 0x000fca0000000000 */
[----:B------:R0:W-:Y:S04]  /*f560*/  STL [R1+0x264], R139 ;  /* 0x0002648b01007387 */ /* 0x0001e80000100800 */
[----:B0-----:R-:W2:Y:S01]  /*f570*/  LDL.LU R139, [R1+0x4ac] ;  /* 0x0004ac00018b7983 */ /* 0x001ea20000300800 */
[----:B------:R-:W-:-:S03]  /*f580*/  FADD R140, R29, R140 ;  /* 0x0000008c1d8c7221 */ /* 0x000fc60000000000 */
[----:B------:R-:W2:Y:S04]  /*f590*/  LDL.LU R28, [R1+0x2c4] ;  /* 0x0002c400011c7983 */ /* 0x000ea80000300800 */
        /* <DEDUP_REMOVED lines=20> */
[----:B------:R0:W-:Y:S01]  /*f6e0*/  STL [R1+0x27c], R145 ;  /* 0x00027c9101007387 */ /* 0x0001e20000100800 */
[----:B-----5:R-:W-:-:S03]  /*f6f0*/  FADD R146, R35, R146 ;  /* 0x0000009223927221 */ /* 0x020fc60000000000 */
[----:B0-----:R-:W5:Y:S04]  /*f700*/  LDL.LU R145, [R1+0x494] ;  /* 0x0004940001917983 */ /* 0x001f680000300800 */
[----:B------:R-:W5:Y:S04]  /*f710*/  LDL.LU R34, [R1+0x2ac] ;  /* 0x0002ac0001227983 */ /* 0x000f680000300800 */
[----:B------:R0:W-:Y:S01]  /*f720*/  STL [R1+0x280], R146 ;  /* 0x0002809201007387 */ /* 0x0001e20000100800 */
[----:B------:R-:W-:-:S03]  /*f730*/  FADD R147, R36, R147 ;  /* 0x0000009324937221 */ /* 0x000fc60000000000 */
[----:B0-----:R-:W5:Y:S04]  /*f740*/  LDL.LU R146, [R1+0x490] ;  /* 0x0004900001927983 */ /* 0x001f680000300800 */
[----:B------:R-:W5:Y:S01]  /*f750*/  LDL.LU R35, [R1+0x2a8] ;  /* 0x0002a80001237983 */ /* 0x000f620000300800 */
[----:B----4-:R-:W-:-:S03]  /*f760*/  FADD R148, R37, R148 ;  /* 0x0000009425947221 */ /* 0x010fc60000000000 */
[----:B------:R0:W-:Y:S04]  /*f770*/  STL [R1+0x284], R147 ;  /* 0x0002849301007387 */ /* 0x0001e80000100800 */
[----:B0-----:R-:W4:Y:S01]  /*f780*/  LDL.LU R147, [R1+0x48c] ;  /* 0x00048c0001937983 */ /* 0x001f220000300800 */
[----:B------:R-:W-:-:S03]  /*f790*/  FADD R149, R38, R149 ;  /* 0x0000009526957221 */ /* 0x000fc60000000000 */
[----:B------:R-:W4:Y:S01]  /*f7a0*/  LDL.LU R36, [R1+0x2a4] ;  /* 0x0002a40001247983 */ /* 0x000f220000300800 */
[----:B------:R-:W-:-:S03]  /*f7b0*/  FADD R150, R39, R150 ;  /* 0x0000009627967221 */ /* 0x000fc60000000000 */
[----:B------:R0:W-:Y:S04]  /*f7c0*/  STL [R1+0x288], R148 ;  /* 0x0002889401007387 */ /* 0x0001e80000100800 */
[----:B0-----:R-:W4:Y:S04]  /*f7d0*/  LDL.LU R148, [R1+0x488] ;  /* 0x0004880001947983 */ /* 0x001f280000300800 */
[----:B------:R-:W4:Y:S04]  /*f7e0*/  LDL.LU R37, [R1+0x2a0] ;  /* 0x0002a00001257983 */ /* 0x000f280000300800 */
[----:B------:R0:W-:Y:S04]  /*f7f0*/  STL [R1+0x28c], R149 ;  /* 0x00028c9501007387 */ /* 0x0001e80000100800 */
[----:B0-----:R-:W4:Y:S04]  /*f800*/  LDL.LU R149, [R1+0x484] ;  /* 0x0004840001957983 */ /* 0x001f280000300800 */
[----:B------:R-:W4:Y:S04]  /*f810*/  LDL.LU R38, [R1+0x29c] ;  /* 0x00029c0001267983 */ /* 0x000f280000300800 */
[----:B------:R0:W-:Y:S04]  /*f820*/  STL [R1+0x290], R150 ;  /* 0x0002909601007387 */ /* 0x0001e80000100800 */
[----:B0-----:R-:W4:Y:S04]  /*f830*/  LDL.LU R150, [R1+0x480] ;  /* 0x0004800001967983 */ /* 0x001f280000300800 */
[----:B------:R-:W4:Y:S01]  /*f840*/  LDL.LU R39, [R1+0x298] ;  /* 0x0002980001277983 */ /* 0x000f220000300800 */
[----:B---3--:R-:W-:-:S05]  /*f850*/  FADD R151, R40, R151 ;  /* 0x0000009728977221 */ /* 0x008fca0000000000 */
[----:B------:R0:W-:Y:S01]  /*f860*/  STL [R1+0x294], R151 ;  /* 0x0002949701007387 */ /* 0x0001e20000100800 */
[----:B--2---:R-:W-:-:S03]  /*f870*/  FADD R27, R53, R27 ;  /* 0x0000001b351b7221 */ /* 0x004fc60000000000 */
[----:B0-----:R-:W2:Y:S01]  /*f880*/  LDL.LU R151, [R1+0x47c] ;  /* 0x00047c0001977983 */ /* 0x001ea20000300800 */
        /* <DEDUP_REMOVED lines=11> */
[----:B-----5:R-:W-:Y:S01]  /*f940*/  FADD R34, R46, R34 ;  /* 0x000000222e227221 */ /* 0x020fe20000000000 */
[----:B------:R-:W-:Y:S01]  /*f950*/  FADD R35, R45, R35 ;  /* 0x000000232d237221 */ /* 0x000fe20000000000 */
[----:B----4-:R-:W-:Y:S01]  /*f960*/  FADD R36, R44, R36 ;  /* 0x000000242c247221 */ /* 0x010fe20000000000 */
[----:B------:R-:W-:Y:S01]  /*f970*/  FADD R37, R43, R37 ;  /* 0x000000252b257221 */ /* 0x000fe20000000000 */
[----:B------:R-:W-:Y:S01]  /*f980*/  FADD R38, R42, R38 ;  /* 0x000000262a267221 */ /* 0x000fe20000000000 */
[----:B------:R-:W-:-:S05]  /*f990*/  FADD R39, R41, R39 ;  /* 0x0000002729277221 */ /* 0x000fca0000000000 */
[----:B------:R0:W-:Y:S04]  /*f9a0*/  STL [R1+0x298], R39 ;  /* 0x0002982701007387 */ /* 0x0001e80000100800 */
        /* <DEDUP_REMOVED lines=14> */
[----:B------:R-:W2:Y:S04]  /*fa90*/  LDL.LU R52, [R1+0x2e0] ;  /* 0x0002e00001347983 */ /* 0x000ea80000300800 */
[----:B------:R2:W-:Y:S04]  /*faa0*/  STL [R1+0x2d4], R24 ;  /* 0x0002d41801007387 */ /* 0x0005e80000100800 */
[----:B------:R-:W2:Y:S04]  /*fab0*/  LDL.LU R51, [R1+0x2e4] ;  /* 0x0002e40001337983 */ /* 0x000ea80000300800 */
[----:B------:R2:W-:Y:S04]  /*fac0*/  STL [R1+0x2d8], R0 ;  /* 0x0002d80001007387 */ /* 0x0005e80000100800 */
        /* <DEDUP_REMOVED lines=13> */
[----:B-1----:R-:W2:Y:S04]  /*fba0*/  LDL.LU R38, [R1+0x318] ;  /* 0x0003180001267983 */ /* 0x002ea80000300800 */
[----:B---3--:R-:W3:Y:S04]  /*fbb0*/  LDL.LU R37, [R1+0x31c] ;  /* 0x00031c0001257983 */ /* 0x008ee80000300800 */
[----:B----4-:R-:W4:Y:S04]  /*fbc0*/  LDL.LU R36, [R1+0x320] ;  /* 0x0003200001247983 */ /* 0x010f280000300800 */
[----:B-----5:R-:W5:Y:S04]  /*fbd0*/  LDL.LU R35, [R1+0x324] ;  /* 0x0003240001237983 */ /* 0x020f680000300800 */
[----:B--2---:R-:W2:Y:S04]  /*fbe0*/  LDL.LU R34, [R1+0x328] ;  /* 0x0003280001227983 */ /* 0x004ea80000300800 */
        /* <DEDUP_REMOVED lines=12> */
[----:B------:R-:W-:Y:S01]  /*fcb0*/  FADD R52, R59, R52 ;  /* 0x000000343b347221 */ /* 0x000fe20000000000 */
        /* <DEDUP_REMOVED lines=28> */
[----:B---3--:R-:W-:-:S03]  /*fe80*/  FADD R37, R74, R37 ;  /* 0x000000254a257221 */ /* 0x008fc60000000000 */
[----:B------:R3:W-:Y:S01]  /*fe90*/  STL [R1+0x318], R38 ;  /* 0x0003182601007387 */ /* 0x0007e20000100800 */
[----:B----4-:R-:W-:-:S03]  /*fea0*/  FADD R36, R75, R36 ;  /* 0x000000244b247221 */ /* 0x010fc60000000000 */
[----:B------:R4:W-:Y:S01]  /*feb0*/  STL [R1+0x31c], R37 ;  /* 0x00031c2501007387 */ /* 0x0009e20000100800 */
[----:B-----5:R-:W-:-:S03]  /*fec0*/  FADD R35, R76, R35 ;  /* 0x000000234c237221 */ /* 0x020fc60000000000 */
[----:B------:R5:W-:Y:S01]  /*fed0*/  STL [R1+0x320], R36 ;  /* 0x0003202401007387 */ /* 0x000be20000100800 */
[----:B--2---:R-:W-:-:S03]  /*fee0*/  FADD R34, R77, R34 ;  /* 0x000000224d227221 */ /* 0x004fc60000000000 */
        /* <DEDUP_REMOVED lines=22> */
[----:B0-----:R-:W2:Y:S01]  /*10050*/  LDL.LU R52, [R1+0x35c] ;  /* 0x00035c0001347983 */ /* 0x001ea20000300800 */
[----:B------:R-:W-:-:S03]  /*10060*/  FADD R2, R89, R2 ;  /* 0x0000000259027221 */ /* 0x000fc60000000000 */
[----:B------:R0:W-:Y:S04]  /*10070*/  STL [R1+0x350], R24 ;  /* 0x0003501801007387 */ /* 0x0001e80000100800 */
[----:B-1----:R-:W2:Y:S04]  /*10080*/  LDL.LU R51, [R1+0x360] ;  /* 0x0003600001337983 */ /* 0x002ea80000300800 */
        /* <DEDUP_REMOVED lines=181> */
[----:B------:R-:W-:Y:S01]  /*10be0*/  FADD R0, R150, R0 ;  /* 0x0000000096007221 */ /* 0x000fe20000000000 */
[----:B------:R-:W-:-:S05]  /*10bf0*/  FADD R2, R2, R151 ;  /* 0x0000009702027221 */ /* 0x000fca0000000000 */
[----:B------:R1:W-:Y:S04]  /*10c00*/  STL [R1+0x450], R2 ;  /* 0x0004500201007387 */ /* 0x0003e80000100800 */
[----:B------:R1:W-:Y:S04]  /*10c10*/  STL [R1+0x448], R24 ;  /* 0x0004481801007387 */ /* 0x0003e80000100800 */
[----:B------:R1:W-:Y:S02]  /*10c20*/  STL [R1+0x44c], R0 ;  /* 0x00044c0001007387 */ /* 0x0003e40000100800 */
.L_x_31:
[----:B01----:R-:W0:Y:S01]  /*10c30*/  LDC R2, c[0x0][0x28c] ;  /* 0x0000a300ff027b82 */ /* 0x003e220000000800 */
[----:B------:R-:W-:-:S04]  /*10c40*/  IMAD.U32 R0, RZ, RZ, UR32 ;  /* 0x00000020ff007e24 */ /* 0x000fc8000f8e00ff */
[----:B------:R1:W-:Y:S01]  /*10c50*/  SYNCS.ARRIVE.TRANS64.A1T0 RZ, [R0+UR30], RZ ;  /* 0x000000ff00ff79a7 */ /* 0x0003e2000810001e */
[----:B0-----:R-:W-:-:S13]  /*10c60*/  ISETP.GE.AND P0, PT, R2, 0x1, PT ;  /* 0x000000010200780c */ /* 0x001fda0003f06270 */
[----:B-1----:R-:W-:Y:S05]  /*10c70*/  @!P0 BRA `(.L_x_32) ;  /* 0x0000000000408947 */ /* 0x002fea0003800000 */
[----:B------:R-:W-:-:S06]  /*10c80*/  UISETP.NE.AND UP0, UPT, UR28, 0x3, UPT ;  /* 0x000000031c00788c */ /* 0x000fcc000bf05270 */
[----:B------:R-:W-:-:S13]  /*10c90*/  PLOP3.LUT P0, PT, PT, PT, UP0, 0x80, 0x0 ;  /* 0x000000000000781c */ /* 0x000fda0003f0f008 */
[----:B------:R-:W-:Y:S05]  /*10ca0*/  @!P0 BRA `(.L_x_33) ;  /* 0x0000000000048947 */ /* 0x000fea0003800000 */
[----:B------:R-:W-:Y:S01]  /*10cb0*/  BPT.TRAP 0x1 ;  /* 0x000000040000795c */ /* 0x000fe20000300000 */
.L_x_33:
[----:B------:R-:W-:Y:S02]  /*10cc0*/  UIADD3 UR8, UR18, UR5, URZ ;  /* 0x0000000512087290 */ /* 0x000fe4000fffe03f */
[----:B------:R-:W-:Y:S02]  /*10cd0*/  UISETP.GT.U32.AND UP0, UPT, UR13, 0x1, UPT ;  /* 0x000000010d00788c */ /* 0x000fe4000bf04070 */
[----:B------:R-:W-:-:S04]  /*10ce0*/  UIMAD.WIDE.U32 UR6, UR8, -0x55555555, URZ ;  /* 0xaaaaaaab080678a5 */ /* 0x000fc8000f8e003f */
[----:B------:R-:W-:Y:S01]  /*10cf0*/  USHF.R.U32.HI UR6, URZ, 0x2, UR7 ;  /* 0x000000023f067899 */ /* 0x000fe20008011607 */
[----:B------:R-:W-:-:S03]  /*10d00*/  PLOP3.LUT P0, PT, PT, PT, UP0, 0x80, 0x0 ;  /* 0x000000000000781c */ /* 0x000fc60003f0f008 */
[----:B------:R-:W-:-:S04]  /*10d10*/  UIMAD UR8, UR6, -0x6, UR8 ;  /* 0xfffffffa060878a4 */ /* 0x000fc8000f8e0208 */
[----:B------:R-:W-:-:S04]  /*10d20*/  ULEA UR8, UR8, UR12, 0x3 ;  /* 0x0000000c08087291 */ /* 0x000fc8000f8e183f */
[----:B------:R-:W-:-:S04]  /*10d30*/  UIADD3 UR8, UR8, 0x30, URZ ;  /* 0x0000003008087890 */ /* 0x000fc8000fffe03f */
[----:B------:R-:W-:-:S09]  /*10d40*/  UPRMT UR8, URZ, 0x654, UR8 ;  /* 0x000006543f087896 */ /* 0x000fd20008000008 */
[----:B------:R-:W-:Y:S01]  /*10d50*/  SYNCS.ARRIVE.TRANS64.RED.A1T0 RZ, [UR8], RZ ;  /* 0x000000ffffff79a7 */ /* 0x000fe20008100408 */
[----:B------:R-:W-:Y:S05]  /*10d60*/  @P0 BRA `(.L_x_32) ;  /* 0x0000000000040947 */ /* 0x000fea0003800000 */
[----:B------:R-:W-:Y:S01]  /*10d70*/  BPT.TRAP 0x1 ;  /* 0x000000040000795c */ /* 0x000fe20000300000 */
.L_x_32:
[----:B------:R-:W-:Y:S01]  /*10d80*/  IMAD.U32 R0, RZ, RZ, UR31 ;  /* 0x0000001fff007e24 */ /* 0x000fe2000f8e00ff */
[----:B------:R-:W-:Y:S02]  /*10d90*/  UIADD3 UR5, UR29, UR5, URZ ;  /* 0x000000051d057290 */ /* 0x000fe4000fffe03f */
[----:B------:R-:W-:Y:S02]  /*10da0*/  UISETP.GE.U32.AND UP1, UPT, UR29, 0x6, UPT ;  /* 0x000000061d00788c */ /* 0x000fe4000bf26070 */
[----:B------:R-:W-:Y:S01]  /*10db0*/  SHF.L.U32 R0, R0, 0x1f, RZ ;  /* 0x0000001f00007819 */ /* 0x000fe200000006ff */
[----:B------:R-:W-:Y:S02]  /*10dc0*/  UISETP.GT.U32.AND UP0, UPT, UR5, 0x5, UPT ;  /* 0x000000050500788c */ /* 0x000fe4000bf04070 */
[----:B------:R-:W-:Y:S01]  /*10dd0*/  UIMAD.WIDE.U32 UR6, UR5, -0x55555555, URZ ;  /* 0xaaaaaaab050678a5 */ /* 0x000fe2000f8e003f */
[----:B------:R-:W0:Y:S01]  /*10de0*/  SYNCS.PHASECHK.TRANS64.TRYWAIT P0, [UR19+0x8], R0 ;  /* 0x00000800ff0075a7 */ /* 0x000e220008000153 */
[----:B------:R-:W-:-:S02]  /*10df0*/  UISETP.LT.U32.AND UP0, UPT, UR29, 0x6, UP0 ;  /* 0x000000061d00788c */ /* 0x000fc40008701070 */
[----:B------:R-:W-:Y:S02]  /*10e00*/  USHF.R.U32.HI UR6, URZ, 0x2, UR7 ;  /* 0x000000023f067899 */ /* 0x000fe40008011607 */
[----:B------:R-:W-:Y:S02]  /*10e10*/  USEL UR8, URZ, 0x1, !UP0 ;  /* 0x000000013f087887 */ /* 0x000fe4000c000000 */
[----:B------:R-:W-:Y:S02]  /*10e20*/  UIMAD UR5, UR6, -0x6, UR5 ;  /* 0xfffffffa060578a4 */ /* 0x000fe4000f8e0205 */
[----:B------:R-:W-:-:S04]  /*10e30*/  ULOP3.LUT UR4, UR4, UR8, URZ, 0x3c, !UPT ;  /* 0x0000000804047292 */ /* 0x000fc8000f8e3c3f */
[----:B------:R-:W-:Y:S01]  /*10e40*/  @UP1 ULOP3.LUT UR4, UR4, 0x1, UR6, 0x78, !UPT ;  /* 0x0000000104041892 */ /* 0x000fe2000f8e7806 */
[----:B0-----:R-:W-:Y:S11]  /*10e50*/  @!P0 BRA `(.L_x_34) ;  /* 0x0000015000448947 */ /* 0x001ff60003800000 */
.L_x_578:
[----:B------:R-:W2:Y:S01]  /*10e60*/  LDL.LU R24, [R1+0x464] ;  /* 0x0004640001187983 */ /* 0x000ea20000300800 */
[----:B------:R-:W1:Y:S01]  /*10e70*/  LDC R36, c[0x0][0x288] ;  /* 0x0000a200ff247b82 */ /* 0x000e620000000800 */
[----:B------:R-:W-:Y:S02]  /*10e80*/  ULDC.64 UR6, c[0x0][0x5d0] ;  /* 0x0001740000067ab9 */ /* 0x000fe40000000a00 */
[----:B------:R-:W4:Y:S04]  /*10e90*/  LDL R39, [R1+0x468] ;  /* 0x0004680001277983 */ /* 0x000f280000100800 */
[----:B------:R-:W5:Y:S04]  /*10ea0*/  LDL R37, [R1+0x454] ;  /* 0x0004540001257983 */ /* 0x000f680000100800 */
[----:B------:R-:W3:Y:S01]  /*10eb0*/  LDL R32, [R1+0x460] ;  /* 0x0004600001207983 */ /* 0x000ee20000100800 */
[----:B----4-:R-:W-:Y:S01]  /*10ec0*/  IMAD.SHL.U32 R28, R39, 0x2, RZ ;  /* 0x00000002271c7824 */ /* 0x010fe200078e00ff */
[----:B-----5:R-:W-:-:S04]  /*10ed0*/  SHF.R.S32.HI R2, RZ, 0x1f, R37 ;  /* 0x0000001fff027819 */ /* 0x020fc80000011425 */
[--C-:B------:R-:W-:Y:S01]  /*10ee0*/  SHF.R.S32.HI R29, RZ, 0x1f, R28.reuse ;  /* 0x0000001fff1d7819 */ /* 0x100fe2000001141c */
[----:B--2---:R-:W-:Y:S02]  /*10ef0*/  IMAD.SHL.U32 R34, R24, 0x200, RZ ;  /* 0x0000020018227824 */ /* 0x004fe400078e00ff */
[----:B0-----:R-:W-:Y:S02]  /*10f00*/  IMAD R0, R2, UR6, RZ ;  /* 0x0000000602007c24 */ /* 0x001fe4000f8e02ff */
[C---:B------:R-:W-:Y:S01]  /*10f10*/  IMAD.WIDE.U32 R24, R37.reuse, UR6, R28 ;  /* 0x0000000625187c25 */ /* 0x040fe2000f8e001c */
[----:B------:R-:W-:Y:S01]  /*10f20*/  SHF.R.S32.HI R35, RZ, 0x1f, R34 ;  /* 0x0000001fff237819 */ /* 0x000fe20000011422 */
[----:B------:R-:W-:Y:S02]  /*10f30*/  ULDC UR6, c[0x0][0x284] ;  /* 0x0000a10000067ab9 */ /* 0x000fe40000000800 */
[----:B------:R-:W-:Y:S01]  /*10f40*/  IMAD R0, R37, UR7, R0 ;  /* 0x0000000725007c24 */ /* 0x000fe2000f8e0200 */
[----:B------:R-:W-:-:S04]  /*10f50*/  IADD3 R30, P0, R34, R24, RZ ;  /* 0x00000018221e7210 */ /* 0x000fc80007f1e0ff */
[----:B------:R-:W-:Y:S01]  /*10f60*/  IADD3.X R31, R35, R25, R0, P0, !PT ;  /* 0x00000019231f7210 */ /* 0x000fe200007fe400 */
[----:B---3--:R-:W-:-:S05]  /*10f70*/  IMAD.SHL.U32 R0, R32, 0x40, RZ ;  /* 0x0000004020007824 */ /* 0x008fca00078e00ff */
[----:B------:R-:W-:-:S04]  /*10f80*/  ISETP.GE.AND P0, PT, R0, UR6, PT ;  /* 0x0000000600007c0c */ /* 0x000fc8000bf06270 */
[----:B-1----:R-:W-:-:S13]  /*10f90*/  ISETP.GE.OR P0, PT, R34, R36, P0 ;  /* 0x000000242200720c */ /* 0x002fda0000706670 */
[----:B------:R-:W-:Y:S05]  /*10fa0*/  @P0 BRA `(.L_x_35) ;  /* 0x0000013400580947 */ /* 0x000fea0003800000 */
[----:B------:R-:W2:Y:S01]  /*10fb0*/  LDL.64 R40, [R1+0x470] ;  /* 0x0004700001287983 */ /* 0x000ea20000100a00 */
[----:B------:R-:W0:Y:S01]  /*10fc0*/  LDC.64 R26, c[0x0][0x5c8] ;  /* 0x00017200ff1a7b82 */ /* 0x000e220000000a00 */
[----:B------:R-:W-:Y:S02]  /*10fd0*/  ULDC.64 UR6, c[0x0][0x5c0] ;  /* 0x0001700000067ab9 */ /* 0x000fe40000000a00 */
[----:B------:R-:W3:Y:S01]  /*10fe0*/  LDL R38, [R1+0x46c] ;  /* 0x00046c0001267983 */ /* 0x000ee20000100800 */
[----:B------:R-:W-:Y:S01]  /*10ff0*/  BSSY B0, `(.L_x_35) ;  /* 0x0001351000007945 */ /* 0x000fe20003800000 */
[----:B--2---:R-:W-:-:S04]  /*11000*/  IMAD.WIDE R32, R32, 0x40, R40 ;  /* 0x0000004020207825 */ /* 0x004fc800078e0228 */
[-C--:B0-----:R-:W-:Y:S02]  /*11010*/  IMAD R25, R33, R26.reuse, RZ ;  /* 0x0000001a21197224 */ /* 0x081fe400078e02ff */
[----:B------:R-:W-:-:S04]  /*11020*/  IMAD.WIDE.U32 R30, R32, R26, R30 ;  /* 0x0000001a201e7225 */ /* 0x000fc800078e001e */
[----:B------:R-:W-:Y:S01]  /*11030*/  IMAD R25, R32, R27, R25 ;  /* 0x0000001b20197224 */ /* 0x000fe200078e0219 */
[----:B------:R-:W-:Y:S01]  /*11040*/  IADD3 R24, P1, R30, UR6, RZ ;  /* 0x000000061e187c10 */ /* 0x000fe2000ff3e0ff */
[----:B---3--:R-:W-:Y:S01]  /*11050*/  IMAD.IADD R0, R38, 0x1, -R0 ;  /* 0x0000000126007824 */ /* 0x008fe200078e0a00 */
[----:B------:R-:W-:Y:S01]  /*11060*/  LEA R30, P0, R26, R30, 0x3 ;  /* 0x0000001e1a1e7211 */ /* 0x000fe200078018ff */
[----:B------:R-:W-:-:S05]  /*11070*/  IMAD.IADD R25, R31, 0x1, R25 ;  /* 0x000000011f197824 */ /* 0x000fca00078e0219 */
[----:B------:R-:W-:Y:S02]  /*11080*/  LEA.HI.X R27, R26, R25, R27, 0x3, P0 ;  /* 0x000000191a1b7211 */ /* 0x000fe400000f1c1b */
[----:B------:R-:W-:Y:S02]  /*11090*/  FSETP.NEU.AND P0, PT, RZ, UR26, PT ;  /* 0x0000001aff007c0b */ /* 0x000fe4000bf0d000 */
[----:B------:R-:W-:Y:S01]  /*110a0*/  IADD3 R26, P2, R30, UR6, RZ ;  /* 0x000000061e1a7c10 */ /* 0x000fe2000ff5e0ff */
[----:B------:R-:W-:Y:S01]  /*110b0*/  IMAD R30, R39, -0x2, R36 ;  /* 0xfffffffe271e7824 */ /* 0x000fe200078e0224 */
[----:B------:R-:W-:Y:S02]  /*110c0*/  IADD3.X R25, R25, UR7, RZ, P1, !PT ;  /* 0x0000000719197c10 */ /* 0x000fe40008ffe4ff */
[----:B------:R-:W-:Y:S01]  /*110d0*/  IADD3.X R27, R27, UR7, RZ, P2, !PT ;  /* 0x000000071b1b7c10 */ /* 0x000fe200097fe4ff */
[----:B------:R-:W-:-:S06]  /*110e0*/  IMAD.IADD R30, R30, 0x1, -R34 ;  /* 0x000000011e1e7824 */ /* 0x000fcc00078e0a22 */
[----:B------:R-:W-:Y:S05]  /*110f0*/  @!P0 BRA `(.L_x_36) ;  /* 0x000000e000ac8947 */ /* 0x000fea0003800000 */
[----:B------:R-:W-:Y:S01]  /*11100*/  ULDC.64 UR6, c[0x0][0x5b8] ;  /* 0x00016e0000067ab9 */ /* 0x000fe20000000a00 */
[----:B------:R-:W-:Y:S01]  /*11110*/  ULDC.64 UR8, c[0x0][0x5a8] ;  /* 0x00016a0000087ab9 */ /* 0x000fe20000000a00 */
[----:B------:R-:W-:Y:S01]  /*11120*/  IMAD.WIDE.U32 R28, R37, UR6, R28 ;  /* 0x00000006251c7c25 */ /* 0x000fe2000f8e001c */
[----:B------:R-:W-:Y:S03]  /*11130*/  BSSY B1, `(.L_x_37) ;  /* 0x0000010000017945 */ /* 0x000fe60003800000 */
[----:B------:R-:W-:Y:S01]  /*11140*/  IMAD R2, R2, UR6, RZ ;  /* 0x0000000602027c24 */ /* 0x000fe2000f8e02ff */
[----:B------:R-:W-:-:S03]  /*11150*/  IADD3 R34, P0, R34, R28, RZ ;  /* 0x0000001c22227210 */ /* 0x000fc60007f1e0ff */
[----:B------:R-:W-:Y:S01]  /*11160*/  IMAD R2, R37, UR7, R2 ;  /* 0x0000000725027c24 */ /* 0x000fe2000f8e0202 */
[----:B------:R-:W-:-:S04]  /*11170*/  ULDC.64 UR6, c[0x0][0x5b0] ;  /* 0x00016c0000067ab9 */ /* 0x000fc80000000a00 */
[----:B------:R-:W-:Y:S01]  /*11180*/  IADD3.X R35, R35, R29, R2, P0, !PT ;  /* 0x0000001d23237210 */ /* 0x000fe200007fe402 */
[----:B------:R-:W-:Y:S02]  /*11190*/  IMAD R2, R33, UR6, RZ ;  /* 0x0000000621027c24 */ /* 0x000fe4000f8e02ff */
[----:B------:R-:W-:-:S04]  /*111a0*/  IMAD.WIDE.U32 R28, R32, UR6, R34 ;  /* 0x00000006201c7c25 */ /* 0x000fc8000f8e0022 */
[----:B------:R-:W-:Y:S01]  /*111b0*/  IMAD R2, R32, UR7, R2 ;  /* 0x0000000720027c24 */ /* 0x000fe2000f8e0202 */
[----:B------:R-:W-:-:S04]  /*111c0*/  IADD3 R28, P0, R28, UR8, RZ ;  /* 0x000000081c1c7c10 */ /* 0x000fc8000ff1e0ff */
[--C-:B------:R-:W-:Y:S02]  /*111d0*/  IADD3.X R29, R29, UR9, R2.reuse, P0, !PT ;  /* 0x000000091d1d7c10 */ /* 0x100fe400087fe402 */
[----:B------:R-:W-:Y:S02]  /*111e0*/  ISETP.GE.AND P0, PT, R30, 0x1, PT ;  /* 0x000000011e00780c */ /* 0x000fe40003f06270 */
[----:B------:R-:W-:Y:S02]  /*111f0*/  PRMT R2, RZ, 0x7610, R2 ;  /* 0x00007610ff027816 */ /* 0x000fe40000000002 */
[----:B------:R-:W-:-:S13]  /*11200*/  ISETP.LT.OR P1, PT, R0, 0x1, !P0 ;  /* 0x000000010000780c */ /* 0x000fda0004721670 */
[----:B------:R-:W-:Y:S05]  /*11210*/  @P1 BRA `(.L_x_38) ;  /* 0x0000000000041947 */ /* 0x000fea0003800000 */
[----:B------:R0:W5:Y:S02]  /*11220*/  LDG.E.U8 R2, desc[UR20][R28.64] ;  /* 0x000000141c027981 */ /* 0x000164000c1e1100 */
.L_x_38:
[----:B------:R-:W-:Y:S05]  /*11230*/  BSYNC B1 ;  /* 0x0000000000017941 */ /* 0x000fea0003800000 */
.L_x_37:
[----:B-----5:R-:W-:Y:S01]  /*11240*/  LOP3.LUT R2, R2, 0xff, RZ, 0xc0, !PT ;  /* 0x000000ff02027812 */ /* 0x020fe200078ec0ff */
[----:B------:R-:W-:Y:S03]  /*11250*/  BSSY B1, `(.L_x_39) ;  /* 0x000000c000017945 */ /* 0x000fe60003800000 */
[----:B------:R-:W-:-:S05]  /*11260*/  F2FP.F16.E4M3.UNPACK_B R2, R2 ;  /* 0x00000002ff02723e */ /* 0x000fca00020006ff */
[----:B------:R-:W-:-:S05]  /*11270*/  HADD2.F32 R2, -RZ, R2.H0_H0 ;  /* 0x20000002ff027230 */ /* 0x000fca0000004100 */
[----:B------:R-:W-:-:S04]  /*11280*/  FMUL R2, R2, UR26 ;  /* 0x0000001a02027c20 */ /* 0x000fc80008400000 */
[--C-:B------:R-:W-:Y:S01]  /*11290*/  FFMA R3, R3, UR27, R2.reuse ;  /* 0x0000001b03037c23 */ /* 0x100fe20008000002 */
[----:B------:R-:W-:-:S04]  /*112a0*/  PRMT R2, RZ, 0x7610, R2 ;  /* 0x00007610ff027816 */ /* 0x000fc80000000002 */
[----:B------:R-:W-:-:S05]  /*112b0*/  F2FP.SATFINITE.E4M3.F32.PACK_AB_MERGE_C R3, RZ, R3, RZ ;  /* 0x00000003ff03723e */ /* 0x000fca00048070ff */
[----:B------:R1:W-:Y:S01]  /*112c0*/  @!P1 STG.E.U8 desc[UR20][R24.64], R3 ;  /* 0x0000000318009986 */ /* 0x0003e2000c101114 */
[----:B------:R-:W-:-:S04]  /*112d0*/  ISETP.GE.AND P1, PT, R30, 0x2, PT ;  /* 0x000000021e00780c */ /* 0x000fc80003f26270 */
[----:B------:R-:W-:-:S13]  /*112e0*/  ISETP.LT.OR P2, PT, R0, 0x1, !P1 ;  /* 0x000000010000780c */ /* 0x000fda0004f41670 */
[----:B-1----:R-:W-:Y:S05]  /*112f0*/  @P2 BRA `(.L_x_40) ;  /* 0x0000000000042947 */ /* 0x002fea0003800000 */
[----:B------:R1:W5:Y:S02]  /*11300*/  LDG.E.U8 R2, desc[UR20][R28.64+0x1] ;  /* 0x000001141c027981 */ /* 0x000364000c1e1100 */
.L_x_40:
[----:B------:R-:W-:Y:S05]  /*11310*/  BSYNC B1 ;  /* 0x0000000000017941 */ /* 0x000fea0003800000 */
.L_x_39:
[----:B-----5:R-:W-:Y:S01]  /*11320*/  LOP3.LUT R2, R2, 0xff, RZ, 0xc0, !PT ;  /* 0x000000ff02027812 */ /* 0x020fe200078ec0ff */
[----:B------:R-:W-:Y:S01]  /*11330*/  BSSY B1, `(.L_x_41) ;  /* 0x0000012000017945 */ /* 0x000fe20003800000 */
[----:B------:R-:W-:Y:S02]  /*11340*/  ISETP.LT.OR P0, PT, R0, 0x9, !P0 ;  /* 0x000000090000780c */ /* 0x000fe40004701670 */
[----:B------:R-:W-:-:S05]  /*11350*/  F2FP.F16.E4M3.UNPACK_B R2, R2 ;  /* 0x00000002ff02723e */ /* 0x000fca00020006ff */
[----:B------:R-:W-:-:S05]  /*11360*/  HADD2.F32 R2, -RZ, R2.H0_H0 ;  /* 0x20000002ff027230 */ /* 0x000fca0000004100 */
[----:B------:R-:W-:-:S04]  /*11370*/  FMUL R2, R2, UR26 ;  /* 0x0000001a02027c20 */ /* 0x000fc80008400000 */
[----:B------:R-:W-:-:S05]  /*11380*/  FFMA R4, R4, UR27, R2 ;  /* 0x0000001b04047c23 */ /* 0x000fca0008000002 */
[----:B------:R-:W-:-:S05]  /*11390*/  F2FP.SATFINITE.E4M3.F32.PACK_AB_MERGE_C R4, RZ, R4, RZ ;  /* 0x00000004ff04723e */ /* 0x000fca00048070ff */
[----:B------:R2:W-:Y:S01]  /*113a0*/  @!P2 STG.E.U8 desc[UR20][R24.64+0x1], R4 ;  /* 0x000001041800a986 */ /* 0x0005e2000c101114 */
[----:B------:R-:W-:-:S05]  /*113b0*/  IADD3 R2, P2, R32, 0x8, RZ ;  /* 0x0000000820027810 */ /* 0x000fca0007f5e0ff */
[----:B------:R-:W-:Y:S02]  /*113c0*/  IMAD.X R32, RZ, RZ, R33, P2 ;  /* 0x000000ffff207224 */ /* 0x000fe400010e0621 */
[----:B------:R-:W-:-:S04]  /*113d0*/  IMAD.WIDE.U32 R34, R2, UR6, R34 ;  /* 0x0000000602227c25 */ /* 0x000fc8000f8e0022 */
[----:B------:R-:W-:Y:S01]  /*113e0*/  IMAD R3, R32, UR6, RZ ;  /* 0x0000000620037c24 */ /* 0x000fe2000f8e02ff */
[----:B--2---:R-:W-:-:S03]  /*113f0*/  PRMT R4, RZ, 0x7610, R4 ;  /* 0x00007610ff047816 */ /* 0x004fc60000000004 */
[----:B------:R-:W-:Y:S01]  /*11400*/  IMAD R3, R2, UR7, R3 ;  /* 0x0000000702037c24 */ /* 0x000fe2000f8e0203 */
[----:B------:R-:W-:-:S04]  /*11410*/  IADD3 R2, P2, R34, UR8, RZ ;  /* 0x0000000822027c10 */ /* 0x000fc8000ff5e0ff */
[----:B------:R-:W-:Y:S01]  /*11420*/  IADD3.X R3, R35, UR9, R3, P2, !PT ;  /* 0x0000000923037c10 */ /* 0x000fe200097fe403 */
[----:B------:R-:W-:Y:S08]  /*11430*/  @P0 BRA `(.L_x_42) ;  /* 0x0000000000040947 */ /* 0x000ff00003800000 */
[----:B------:R2:W5:Y:S02]  /*11440*/  LDG.E.U8 R4, desc[UR20][R2.64] ;  /* 0x0000001402047981 */ /* 0x000564000c1e1100 */
.L_x_42:
[----:B------:R-:W-:Y:S05]  /*11450*/  BSYNC B1 ;  /* 0x0000000000017941 */ /* 0x000fea0003800000 */
.L_x_41:
[----:B-----5:R-:W-:Y:S01]  /*11460*/  LOP3.LUT R4, R4, 0xff, RZ, 0xc0, !PT ;  /* 0x000000ff04047812 */ /* 0x020fe200078ec0ff */
[----:B------:R-:W-:Y:S01]  /*11470*/  BSSY B1, `(.L_x_43) ;  /* 0x000000b000017945 */ /* 0x000fe20003800000 */
[----:B------:R-:W-:Y:S02]  /*11480*/  ISETP.LT.OR P1, PT, R0, 0x9, !P1 ;  /* 0x000000090000780c */ /* 0x000fe40004f21670 */
[----:B------:R-:W-:-:S05]  /*11490*/  F2FP.F16.E4M3.UNPACK_B R4, R4 ;  /* 0x00000004ff04723e */ /* 0x000fca00020006ff */
[----:B------:R-:W-:-:S05]  /*114a0*/  HADD2.F32 R4, -RZ, R4.H0_H0 ;  /* 0x20000004ff047230 */ /* 0x000fca0000004100 */
[----:B------:R-:W-:-:S04]  /*114b0*/  FMUL R4, R4, UR26 ;  /* 0x0000001a04047c20 */ /* 0x000fc80008400000 */
[--C-:B------:R-:W-:Y:S01]  /*114c0*/  FFMA R5, R5, UR27, R4.reuse ;  /* 0x0000001b05057c23 */ /* 0x100fe20008000004 */
[----:B------:R-:W-:-:S04]  /*114d0*/  PRMT R4, RZ, 0x7610, R4 ;  /* 0x00007610ff047816 */ /* 0x000fc80000000004 */
[----:B------:R-:W-:-:S05]  /*114e0*/  F2FP.SATFINITE.E4M3.F32.PACK_AB_MERGE_C R5, RZ, R5, RZ ;  /* 0x00000005ff05723e */ /* 0x000fca00048070ff */
[----:B------:R3:W-:Y:S01]  /*114f0*/  @!P0 STG.E.U8 desc[UR20][R26.64], R5 ;  /* 0x000000051a008986 */ /* 0x0007e2000c101114 */
[----:B------:R-:W-:Y:S05]  /*11500*/  @P1 BRA `(.L_x_44) ;  /* 0x0000000000041947 */ /* 0x000fea0003800000 */
[----:B------:R4:W5:Y:S02]  /*11510*/  LDG.E.U8 R4, desc[UR20][R2.64+0x1] ;  /* 0x0000011402047981 */ /* 0x000964000c1e1100 */
.L_x_44:
[----:B------:R-:W-:Y:S05]  /*11520*/  BSYNC B1 ;  /* 0x0000000000017941 */ /* 0x000fea0003800000 */
.L_x_43:
[----:B-----5:R-:W-:Y:S01]  /*11530*/  LOP3.LUT R4, R4, 0xff, RZ, 0xc0, !PT ;  /* 0x000000ff04047812 */ /* 0x020fe200078ec0ff */
[----:B------:R-:W-:Y:S01]  /*11540*/  BSSY B1, `(.L_x_45) ;  /* 0x000000c000017945 */ /* 0x000fe20003800000 */
[----:B------:R-:W-:Y:S02]  /*11550*/  ISETP.GE.AND P0, PT, R30, 0x9, PT ;  /* 0x000000091e00780c */ /* 0x000fe40003f06270 */
[----:B------:R-:W-:Y:S02]  /*11560*/  F2FP.F16.E4M3.UNPACK_B R4, R4 ;  /* 0x00000004ff04723e */ /* 0x000fe400020006ff */
[----:B------:R-:W-:-:S03]  /*11570*/  ISETP.LT.OR P2, PT, R0, 0x1, !P0 ;  /* 0x000000010000780c */ /* 0x000fc60004741670 */
        /* <DEDUP_REMOVED lines=8> */
.L_x_46:
[----:B------:R-:W-:Y:S05]  /*11600*/  BSYNC B1 ;  /* 0x0000000000017941 */ /* 0x000fea0003800000 */
.L_x_45:
        /* <DEDUP_REMOVED lines=13> */
.L_x_48:
[----:B------:R-:W-:Y:S05]  /*116e0*/  BSYNC B1 ;  /* 0x0000000000017941 */ /* 0x000fea0003800000 */
.L_x_47:
        /* <DEDUP_REMOVED lines=12> */
.L_x_50:
[----:B------:R-:W-:Y:S05]  /*117b0*/  BSYNC B1 ;  /* 0x0000000000017941 */ /* 0x000fea0003800000 */
.L_x_49:
        /* <DEDUP_REMOVED lines=12> */
.L_x_52:
[----:B------:R-:W-:Y:S05]  /*11880*/  BSYNC B1 ;  /* 0x0000000000017941 */ /* 0x000fea0003800000 */
.L_x_51:
        /* <DEDUP_REMOVED lines=13> */
.L_x_54:
[----:B------:R-:W-:Y:S05]  /*11960*/  BSYNC B1 ;  /* 0x0000000000017941 */ /* 0x000fea0003800000 */
.L_x_53:
        /* <DEDUP_REMOVED lines=13> */
.L_x_56:
[----:B------:R-:W-:Y:S05]  /*11a40*/  BSYNC B1 ;  /* 0x0000000000017941 */ /* 0x000fea0003800000 */
.L_x_55:
        /* <DEDUP_REMOVED lines=12> */
.L_x_58:
[----:B------:R-:W-:Y:S05]  /*11b10*/  BSYNC B1 ;  /* 0x0000000000017941 */ /* 0x000fea0003800000 */
.L_x_57:
        /* <DEDUP_REMOVED lines=12> */
.L_x_60:
[----:B------:R-:W-:Y:S05]  /*11be0*/  BSYNC B1 ;  /* 0x0000000000017941 */ /* 0x000fea0003800000 */
.L_x_59:
        /* <DEDUP_REMOVED lines=13> */
.L_x_62:
[----:B------:R-:W-:Y:S05]  /*11cc0*/  BSYNC B1 ;  /* 0x0000000000017941 */ /* 0x000fea0003800000 */
.L_x_61:
        /* <DEDUP_REMOVED lines=13> */
.L_x_64:
[----:B------:R-:W-:Y:S05]  /*11da0*/  BSYNC B1 ;  /* 0x0000000000017941 */ /* 0x000fea0003800000 */
.L_x_63:
        /* <DEDUP_REMOVED lines=12> */
.L_x_66:
[----:B------:R-:W-:Y:S05]  /*11e70*/  BSYNC B1 ;  /* 0x0000000000017941 */ /* 0x000fea0003800000 */
.L_x_65:
        /* <DEDUP_REMOVED lines=12> */
.L_x_68:
[----:B------:R-:W-:Y:S05]  /*11f40*/  BSYNC B1 ;  /* 0x0000000000017941 */ /* 0x000fea0003800000 */
.L_x_67:
        /* <DEDUP_REMOVED lines=13> */
.L_x_70:
[----:B------:R-:W-:Y:S05]  /*12020*/  BSYNC B1 ;  /* 0x0000000000017941 */ /* 0x000fea0003800000 */
.L_x_69:
        /* <DEDUP_REMOVED lines=13> */
.L_x_72:
[----:B------:R-:W-:Y:S05]  /*12100*/  BSYNC B1 ;  /* 0x0000000000017941 */ /* 0x000fea0003800000 */
.L_x_71:
        /* <DEDUP_REMOVED lines=12> */
.L_x_74:
[----:B------:R-:W-:Y:S05]  /*121d0*/  BSYNC B1 ;  /* 0x0000000000017941 */ /* 0x000fea0003800000 */
.L_x_73:
        /* <DEDUP_REMOVED lines=12> */
.L_x_76:
[----:B------:R-:W-:Y:S05]  /*122a0*/  BSYNC B1 ;  /* 0x0000000000017941 */ /* 0x000fea0003800000 */
.L_x_75:
        /* <DEDUP_REMOVED lines=13> */
.L_x_78:
[----:B------:R-:W-:Y:S05]  /*12380*/  BSYNC B1 ;  /* 0x0000000000017941 */ /* 0x000fea0003800000 */
.L_x_77:
        /* <DEDUP_REMOVED lines=13> */
.L_x_80:
[----:B------:R-:W-:Y:S05]  /*12460*/  BSYNC B1 ;  /* 0x0000000000017941 */ /* 0x000fea0003800000 */
.L_x_79:
        /* <DEDUP_REMOVED lines=12> */
.L_x_82:
[----:B------:R-:W-:Y:S05]  /*12530*/  BSYNC B1 ;  /* 0x0000000000017941 */ /* 0x000fea0003800000 */
.L_x_81:
        /* <DEDUP_REMOVED lines=12> */
.L_x_84:
[----:B------:R-:W-:Y:S05]  /*12600*/  BSYNC B1 ;  /* 0x0000000000017941 */ /* 0x000fea0003800000 */
.L_x_83:
        /* <DEDUP_REMOVED lines=13> */
.L_x_86:
[----:B------:R-:W-:Y:S05]  /*126e0*/  BSYNC B1 ;  /* 0x0000000000017941 */ /* 0x000fea0003800000 */
.L_x_85:
        /* <DEDUP_REMOVED lines=13> */
.L_x_88:
[----:B------:R-:W-:Y:S05]  /*127c0*/  BSYNC B1 ;  /* 0x0000000000017941 */ /* 0x000fea0003800000 */
.L_x_87:
        /* <DEDUP_REMOVED lines=12> */
.L_x_90:
[----:B------:R-:W-:Y:S05]  /*12890*/  BSYNC B1 ;  /* 0x0000000000017941 */ /* 0x000fea0003800000 */
.L_x_89:
        /* <DEDUP_REMOVED lines=12> */
.L_x_92:
[----:B------:R-:W-:Y:S05]  /*12960*/  BSYNC B1 ;  /* 0x0000000000017941 */ /* 0x000fea0003800000 */
.L_x_91:
        /* <DEDUP_REMOVED lines=13> */
.L_x_94:
[----:B------:R-:W-:Y:S05]  /*12a40*/  BSYNC B1 ;  /* 0x0000000000017941 */ /* 0x000fea0003800000 */
.L_x_93:
        /* <DEDUP_REMOVED lines=13> */
.L_x_96:
[----:B------:R-:W-:Y:S05]  /*12b20*/  BSYNC B1 ;  /* 0x0000000000017941 */ /* 0x000fea0003800000 */
.L_x_95:
        /* <DEDUP_REMOVED lines=12> */
.L_x_98:
[----:B------:R-:W-:Y:S05]  /*12bf0*/  BSYNC B1 ;  /* 0x0000000000017941 */ /* 0x000fea0003800000 */
.L_x_97:
        /* <DEDUP_REMOVED lines=12> */
.L_x_100:
[----:B------:R-:W-:Y:S05]  /*12cc0*/  BSYNC B1 ;  /* 0x0000000000017941 */ /* 0x000fea0003800000 */
.L_x_99:
[----:B-----5:R-:W-:Y:S01]  /*12cd0*/  LOP3.LUT R4, R4, 0xff, RZ, 0xc0, !PT ;  /* 0x000000ff04047812 */ /* 0x020fe200078ec0ff */
[----:B------:R-:W-:Y:S01]  /*12ce0*/  BSSY B1, `(.L_x_101) ;  /* 0x000000c000017945 */ /* 0x000fe20003800000 */
[----:B------:R-:W-:Y:S02]  /*12cf0*/  ISETP.GE.AND P0, PT, R30, 0x41, PT ;  /* 0x000000411e00780c */ /* 0x000fe40003f06270 */
[----:B------:R-:W-:Y:S02]  /*12d00*/  F2FP.F16.E4M3.UNPACK_B R4, R4 ;  /* 0x00000004ff04723e */ /* 0x000fe400020006ff */
[----:B------:R-:W-:-:S03]  /*12d10*/  ISETP.LT.OR P2, PT, R0, 0x1, !P0 ;  /* 0x000000010000780c */ /* 0x000fc60004741670 */
[----:B------:R-:W-:-:S05]  /*12d20*/  HADD2.F32 R4, -RZ, R4.H0_H0 ;  /* 0x20000004ff047230 */ /* 0x000fca0000004100 */
[----:B------:R-:W-:-:S04]  /*12d30*/  FMUL R4, R4, UR26 ;  /* 0x0000001a04047c20 */ /* 0x000fc80008400000 */
[----:B------:R-:W-:-:S05]  /*12d40*/  FFMA R4, R162, UR27, R4 ;  /* 0x0000001ba2047c23 */ /* 0x000fca0008000004 */
[----:B---3--:R-:W-:Y:S02]  /*12d50*/  F2FP.SATFINITE.E4M3.F32.PACK_AB_MERGE_C R5, RZ, R4, RZ ;  /* 0x00000004ff05723e */ /* 0x008fe400048070ff */
[----:B------:R-:W-:-:S03]  /*12d60*/  PRMT R4, RZ, 0x7610, R4 ;  /* 0x00007610ff047816 */ /* 0x000fc60000000004 */
[----:B------:R3:W-:Y:S01]  /*12d70*/  @!P1 STG.E.U8 desc[UR20][R26.64+0x39], R5 ;  /* 0x000039051a009986 */ /* 0x0007e2000c101114 */
[----:B------:R-:W-:Y:S05]  /*12d80*/  @P2 BRA `(.L_x_102) ;  /* 0x0000000000042947 */ /* 0x000fea0003800000 */
[----:B------:R0:W5:Y:S02]  /*12d90*/  LDG.E.U8 R4, desc[UR20][R28.64+0x40] ;  /* 0x000040141c047981 */ /* 0x000164000c1e1100 */
.L_x_102:
[----:B------:R-:W-:Y:S05]  /*12da0*/  BSYNC B1 ;  /* 0x0000000000017941 */ /* 0x000fea0003800000 */
.L_x_101:
        /* <DEDUP_REMOVED lines=13> */
.L_x_104:
[----:B------:R-:W-:Y:S05]  /*12e80*/  BSYNC B1 ;  /* 0x0000000000017941 */ /* 0x000fea0003800000 */
.L_x_103:
[----:B-----5:R-:W-:Y:S01]  /*12e90*/  LOP3.LUT R4, R4, 0xff, RZ, 0xc0, !PT ;  /* 0x000000ff04047812 */ /* 0x020fe200078ec0ff */
[----:B------:R-:W-:Y:S01]  /*12ea0*/  BSSY B1, `(.L_x_105) ;  /* 0x000000b000017945 */ /* 0x000fe20003800000 */
[----:B------:R-:W-:Y:S02]  /*12eb0*/  ISETP.LT.OR P0, PT, R0, 0x9, !P0 ;  /* 0x000000090000780c */ /* 0x000fe40004701670 */
[----:B------:R-:W-:-:S05]  /*12ec0*/  F2FP.F16.E4M3.UNPACK_B R4, R4 ;  /* 0x00000004ff04723e */ /* 0x000fca00020006ff */
        /* <DEDUP_REMOVED lines=8> */
.L_x_106:
[----:B------:R-:W-:Y:S05]  /*12f50*/  BSYNC B1 ;  /* 0x0000000000017941 */ /* 0x000fea0003800000 */
.L_x_105:
        /* <DEDUP_REMOVED lines=12> */
.L_x_108:
[----:B------:R-:W-:Y:S05]  /*13020*/  BSYNC B1 ;  /* 0x0000000000017941 */ /* 0x000fea0003800000 */
.L_x_107:
        /* <DEDUP_REMOVED lines=13> */
.L_x_110:
[----:B------:R-:W-:Y:S05]  /*13100*/  BSYNC B1 ;  /* 0x0000000000017941 */ /* 0x000fea0003800000 */
.L_x_109:
        /* <DEDUP_REMOVED lines=13> */
.L_x_112:
[----:B------:R-:W-:Y:S05]  /*131e0*/  BSYNC B1 ;  /* 0x0000000000017941 */ /* 0x000fea0003800000 */
.L_x_111:
[----:B-----5:R-:W-:Y:S01]  /*131f0*/  LOP3.LUT R4, R4, 0xff, RZ, 0xc0, !PT ;  /* 0x000000ff04047812 */ /* 0x020fe200078ec0ff */
[----:B------:R-:W-:Y:S01]  /*13200*/  BSSY B1, `(.L_x_113) ;  /* 0x000000b000017945 */ /* 0x000fe20003800000 */
[----:B------:R-:W-:Y:S02]  /*13210*/  ISETP.LT.OR P0, PT, R0, 0x9, !P0 ;  /* 0x000000090000780c */ /* 0x000fe40004701670 */
[----:B------:R-:W-:-:S05]  /*13220*/  F2FP.F16.E4M3.UNPACK_B R4, R4 ;  /* 0x00000004ff04723e */ /* 0x000fca00020006ff */
[----:B------:R-:W-:-:S05]  /*13230*/  HADD2.F32 R4, -RZ, R4.H0_H0 ;  /* 0x20000004ff047230 */ /* 0x000fca0000004100 */
[----:B---3--:R-:W-:Y:S01]  /*13240*/  FMUL R5, R4, UR26 ;  /* 0x0000001a04057c20 */ /* 0x008fe20008400000 */
[----:B------:R-:W-:-:S03]  /*13250*/  PRMT R4, RZ, 0x7610, R4 ;  /* 0x00007610ff047816 */ /* 0x000fc60000000004 */
[----:B------:R-:W-:-:S05]  /*13260*/  FFMA R5, R168, UR27, R5 ;  /* 0x0000001ba8057c23 */ /* 0x000fca0008000005 */
[----:B------:R-:W-:-:S05]  /*13270*/  F2FP.SATFINITE.E4M3.F32.PACK_AB_MERGE_C R5, RZ, R5, RZ ;  /* 0x00000005ff05723e */ /* 0x000fca00048070ff */
[----:B------:R3:W-:Y:S01]  /*13280*/  @!P4 STG.E.U8 desc[UR20][R24.64+0x49], R5 ;  /* 0x000049051800c986 */ /* 0x0007e2000c101114 */
[----:B------:R-:W-:Y:S05]  /*13290*/  @P0 BRA `(.L_x_114) ;  /* 0x0000000000040947 */ /* 0x000fea0003800000 */
[----:B------:R0:W5:Y:S02]  /*132a0*/  LDG.E.U8 R4, desc[UR20][R2.64+0x48] ;  /* 0x0000481402047981 */ /* 0x000164000c1e1100 */
.L_x_114:
[----:B------:R-:W-:Y:S05]  /*132b0*/  BSYNC B1 ;  /* 0x0000000000017941 */ /* 0x000fea0003800000 */
.L_x_113:
        /* <DEDUP_REMOVED lines=12> */
.L_x_116:
[----:B------:R-:W-:Y:S05]  /*13380*/  BSYNC B1 ;  /* 0x0000000000017941 */ /* 0x000fea0003800000 */
.L_x_115:
[----:B-----5:R-:W-:Y:S01]  /*13390*/  LOP3.LUT R4, R4, 0xff, RZ, 0xc0, !PT ;  /* 0x000000ff04047812 */ /* 0x020fe200078ec0ff */
[----:B------:R-:W-:Y:S01]  /*133a0*/  BSSY B1, `(.L_x_117) ;  /* 0x000000c000017945 */ /* 0x000fe20003800000 */
[----:B------:R-:W-:Y:S02]  /*133b0*/  ISETP.GE.AND P0, PT, R30, 0x51, PT ;  /* 0x000000511e00780c */ /* 0x000fe40003f06270 */
[----:B------:R-:W-:Y:S02]  /*133c0*/  F2FP.F16.E4M3.UNPACK_B R4, R4 ;  /* 0x00000004ff04723e */ /* 0x000fe400020006ff */
[----:B------:R-:W-:-:S03]  /*133d0*/  ISETP.LT.OR P2, PT, R0, 0x1, !P0 ;  /* 0x000000010000780c */ /* 0x000fc60004741670 */
        /* <DEDUP_REMOVED lines=8> */
.L_x_118:
[----:B------:R-:W-:Y:S05]  /*13460*/  BSYNC B1 ;  /* 0x0000000000017941 */ /* 0x000fea0003800000 */
.L_x_117:
        /* <DEDUP_REMOVED lines=13> */
.L_x_120:
[----:B------:R-:W-:Y:S05]  /*13540*/  BSYNC B1 ;  /* 0x0000000000017941 */ /* 0x000fea0003800000 */
.L_x_119:
        /* <DEDUP_REMOVED lines=12> */
.L_x_122:
[----:B------:R-:W-:Y:S05]  /*13610*/  BSYNC B1 ;  /* 0x0000000000017941 */ /* 0x000fea0003800000 */
.L_x_121:
        /* <DEDUP_REMOVED lines=12> */
.L_x_124:
[----:B------:R-:W-:Y:S05]  /*136e0*/  BSYNC B1 ;  /* 0x0000000000017941 */ /* 0x000fea0003800000 */
.L_x_123:
        /* <DEDUP_REMOVED lines=13> */
.L_x_126:
[----:B------:R-:W-:Y:S05]  /*137c0*/  BSYNC B1 ;  /* 0x0000000000017941 */ /* 0x000fea0003800000 */
.L_x_125:
        /* <DEDUP_REMOVED lines=13> */
.L_x_128:
[----:B------:R-:W-:Y:S05]  /*138a0*/  BSYNC B1 ;  /* 0x0000000000017941 */ /* 0x000fea0003800000 */
.L_x_127:
        /* <DEDUP_REMOVED lines=12> */
.L_x_130:
[----:B------:R-:W-:Y:S05]  /*13970*/  BSYNC B1 ;  /* 0x0000000000017941 */ /* 0x000fea0003800000 */
.L_x_129:
        /* <DEDUP_REMOVED lines=12> */
.L_x_132:
[----:B------:R-:W-:Y:S05]  /*13a40*/  BSYNC B1 ;  /* 0x0000000000017941 */ /* 0x000fea0003800000 */
.L_x_131:
        /* <DEDUP_REMOVED lines=13> */
.L_x_134:
[----:B------:R-:W-:Y:S05]  /*13b20*/  BSYNC B1 ;  /* 0x0000000000017941 */ /* 0x000fea0003800000 */
.L_x_133:
        /* <DEDUP_REMOVED lines=13> */
.L_x_136:
[----:B------:R-:W-:Y:S05]  /*13c00*/  BSYNC B1 ;  /* 0x0000000000017941 */ /* 0x000fea0003800000 */
.L_x_135:
        /* <DEDUP_REMOVED lines=12> */
.L_x_138:
[----:B------:R-:W-:Y:S05]  /*13cd0*/  BSYNC B1 ;  /* 0x0000000000017941 */ /* 0x000fea0003800000 */
.L_x_137:
        /* <DEDUP_REMOVED lines=12> */
.L_x_140:
[----:B------:R-:W-:Y:S05]  /*13da0*/  BSYNC B1 ;  /* 0x0000000000017941 */ /* 0x000fea0003800000 */
.L_x_139:
        /* <DEDUP_REMOVED lines=13> */
.L_x_142:
[----:B------:R-:W-:Y:S05]  /*13e80*/  BSYNC B1 ;  /* 0x0000000000017941 */ /* 0x000fea0003800000 */
.L_x_141:
        /* <DEDUP_REMOVED lines=13> */
.L_x_144:
[----:B------:R-:W-:Y:S05]  /*13f60*/  BSYNC B1 ;  /* 0x0000000000017941 */ /* 0x000fea0003800000 */
.L_x_143:
        /* <DEDUP_REMOVED lines=12> */
.L_x_146:
[----:B------:R-:W-:Y:S05]  /*14030*/  BSYNC B1 ;  /* 0x0000000000017941 */ /* 0x000fea0003800000 */
.L_x_145:
        /* <DEDUP_REMOVED lines=12> */
.L_x_148:
[----:B------:R-:W-:Y:S05]  /*14100*/  BSYNC B1 ;  /* 0x0000000000017941 */ /* 0x000fea0003800000 */
.L_x_147:
        /* <DEDUP_REMOVED lines=13> */
.L_x_150:
[----:B------:R-:W-:Y:S05]  /*141e0*/  BSYNC B1 ;  /* 0x0000000000017941 */ /* 0x000fea0003800000 */
.L_x_149:
        /* <DEDUP_REMOVED lines=13> */
.L_x_152:
[----:B------:R-:W-:Y:S05]  /*142c0*/  BSYNC B1 ;  /* 0x0000000000017941 */ /* 0x000fea0003800000 */
.L_x_151:
        /* <DEDUP_REMOVED lines=12> */
.L_x_154:
[----:B------:R-:W-:Y:S05]  /*14390*/  BSYNC B1 ;  /* 0x0000000000017941 */ /* 0x000fea0003800000 */
.L_x_153:
        /* <DEDUP_REMOVED lines=12> */
.L_x_156:
[----:B------:R-:W-:Y:S05]  /*14460*/  BSYNC B1 ;  /* 0x0000000000017941 */ /* 0x000fea0003800000 */
.L_x_155:
        /* <DEDUP_REMOVED lines=13> */
.L_x_158:
[----:B------:R-:W-:Y:S05]  /*14540*/  BSYNC B1 ;  /* 0x0000000000017941 */ /* 0x000fea0003800000 */
.L_x_157:
        /* <DEDUP_REMOVED lines=13> */
.L_x_160:
[----:B------:R-:W-:Y:S05]  /*14620*/  BSYNC B1 ;  /* 0x0000000000017941 */ /* 0x000fea0003800000 */
.L_x_159:
        /* <DEDUP_REMOVED lines=12> */
.L_x_162:
[----:B------:R-:W-:Y:S05]  /*146f0*/  BSYNC B1 ;  /* 0x0000000000017941 */ /* 0x000fea0003800000 */
.L_x_161:
        /* <DEDUP_REMOVED lines=12> */
.L_x_164:
[----:B------:R-:W-:Y:S05]  /*147c0*/  BSYNC B1 ;  /* 0x0000000000017941 */ /* 0x000fea0003800000 */
.L_x_163:
        /* <DEDUP_REMOVED lines=13> */
.L_x_166:
[----:B------:R-:W-:Y:S05]  /*148a0*/  BSYNC B1 ;  /* 0x0000000000017941 */ /* 0x000fea0003800000 */
.L_x_165:
        /* <DEDUP_REMOVED lines=13> */
.L_x_168:
[----:B------:R-:W-:Y:S05]  /*14980*/  BSYNC B1 ;  /* 0x0000000000017941 */ /* 0x000fea0003800000 */
.L_x_167:
        /* <DEDUP_REMOVED lines=12> */
.L_x_170:
[----:B------:R-:W-:Y:S05]  /*14a50*/  BSYNC B1 ;  /* 0x0000000000017941 */ /* 0x000fea0003800000 */
.L_x_169:
        /* <DEDUP_REMOVED lines=12> */
.L_x_172:
[----:B------:R-:W-:Y:S05]  /*14b20*/  BSYNC B1 ;  /* 0x0000000000017941 */ /* 0x000fea0003800000 */
.L_x_171:
        /* <DEDUP_REMOVED lines=13> */
.L_x_174:
[----:B------:R-:W-:Y:S05]  /*14c00*/  BSYNC B1 ;  /* 0x0000000000017941 */ /* 0x000fea0003800000 */
.L_x_173:
        /* <DEDUP_REMOVED lines=13> */
.L_x_176:
[----:B------:R-:W-:Y:S05]  /*14ce0*/  BSYNC B1 ;  /* 0x0000000000017941 */ /* 0x000fea0003800000 */
.L_x_175:
        /* <DEDUP_REMOVED lines=12> */
.L_x_178:
[----:B------:R-:W-:Y:S05]  /*14db0*/  BSYNC B1 ;  /* 0x0000000000017941 */ /* 0x000fea0003800000 */
.L_x_177:
        /* <DEDUP_REMOVED lines=12> */
.L_x_180:
[----:B------:R-:W-:Y:S05]  /*14e80*/  BSYNC B1 ;  /* 0x0000000000017941 */ /* 0x000fea0003800000 */
.L_x_179:
        /* <DEDUP_REMOVED lines=13> */
.L_x_182:
[----:B------:R-:W-:Y:S05]  /*14f60*/  BSYNC B1 ;  /* 0x0000000000017941 */ /* 0x000fea0003800000 */
.L_x_181:
        /* <DEDUP_REMOVED lines=13> */
.L_x_184:
[----:B------:R-:W-:Y:S05]  /*15040*/  BSYNC B1 ;  /* 0x0000000000017941 */ /* 0x000fea0003800000 */
.L_x_183:
        /* <DEDUP_REMOVED lines=12> */
.L_x_186:
[----:B------:R-:W-:Y:S05]  /*15110*/  BSYNC B1 ;  /* 0x0000000000017941 */ /* 0x000fea0003800000 */
.L_x_185:
        /* <DEDUP_REMOVED lines=12> */
.L_x_188:
[----:B------:R-:W-:Y:S05]  /*151e0*/  BSYNC B1 ;  /* 0x0000000000017941 */ /* 0x000fea0003800000 */
.L_x_187:
        /* <DEDUP_REMOVED lines=13> */
.L_x_190:
[----:B------:R-:W-:Y:S05]  /*152c0*/  BSYNC B1 ;  /* 0x0000000000017941 */ /* 0x000fea0003800000 */
.L_x_189:
        /* <DEDUP_REMOVED lines=13> */
.L_x_192:
[----:B------:R-:W-:Y:S05]  /*153a0*/  BSYNC B1 ;  /* 0x0000000000017941 */ /* 0x000fea0003800000 */
.L_x_191:
        /* <DEDUP_REMOVED lines=12> */
.L_x_194:
[----:B------:R-:W-:Y:S05]  /*15470*/  BSYNC B1 ;  /* 0x0000000000017941 */ /* 0x000fea0003800000 */
.L_x_193:
        /* <DEDUP_REMOVED lines=12> */
.L_x_196:
[----:B------:R-:W-:Y:S05]  /*15540*/  BSYNC B1 ;  /* 0x0000000000017941 */ /* 0x000fea0003800000 */
.L_x_195:
        /* <DEDUP_REMOVED lines=13> */
.L_x_198:
[----:B------:R-:W-:Y:S05]  /*15620*/  BSYNC B1 ;  /* 0x0000000000017941 */ /* 0x000fea0003800000 */
.L_x_197:
        /* <DEDUP_REMOVED lines=13> */
.L_x_200:
[----:B------:R-:W-:Y:S05]  /*15700*/  BSYNC B1 ;  /* 0x0000000000017941 */ /* 0x000fea0003800000 */
.L_x_199:
        /* <DEDUP_REMOVED lines=12> */
.L_x_202:
[----:B------:R-:W-:Y:S05]  /*157d0*/  BSYNC B1 ;  /* 0x0000000000017941 */ /* 0x000fea0003800000 */
.L_x_201:
        /* <DEDUP_REMOVED lines=12> */
.L_x_204:
[----:B------:R-:W-:Y:S05]  /*158a0*/  BSYNC B1 ;  /* 0x0000000000017941 */ /* 0x000fea0003800000 */
.L_x_203:
        /* <DEDUP_REMOVED lines=13> */
.L_x_206:
[----:B------:R-:W-:Y:S05]  /*15980*/  BSYNC B1 ;  /* 0x0000000000017941 */ /* 0x000fea0003800000 */
.L_x_205:
        /* <DEDUP_REMOVED lines=13> */
.L_x_208:
[----:B------:R-:W-:Y:S05]  /*15a60*/  BSYNC B1 ;  /* 0x0000000000017941 */ /* 0x000fea0003800000 */
.L_x_207:
        /* <DEDUP_REMOVED lines=12> */
.L_x_210:
[----:B------:R-:W-:Y:S05]  /*15b30*/  BSYNC B1 ;  /* 0x0000000000017941 */ /* 0x000fea0003800000 */
.L_x_209:
        /* <DEDUP_REMOVED lines=12> */
.L_x_212:
[----:B------:R-:W-:Y:S05]  /*15c00*/  BSYNC B1 ;  /* 0x0000000000017941 */ /* 0x000fea0003800000 */
.L_x_211:
        /* <DEDUP_REMOVED lines=13> */
.L_x_214:
[----:B------:R-:W-:Y:S05]  /*15ce0*/  BSYNC B1 ;  /* 0x0000000000017941 */ /* 0x000fea0003800000 */
.L_x_213:
        /* <DEDUP_REMOVED lines=13> */
.L_x_216:
[----:B------:R-:W-:Y:S05]  /*15dc0*/  BSYNC B1 ;  /* 0x0000000000017941 */ /* 0x000fea0003800000 */
.L_x_215:
        /* <DEDUP_REMOVED lines=12> */
.L_x_218:
[----:B------:R-:W-:Y:S05]  /*15e90*/  BSYNC B1 ;  /* 0x0000000000017941 */ /* 0x000fea0003800000 */
.L_x_217:
        /* <DEDUP_REMOVED lines=12> */
.L_x_220:
[----:B------:R-:W-:Y:S05]  /*15f60*/  BSYNC B1 ;  /* 0x0000000000017941 */ /* 0x000fea0003800000 */
.L_x_219:
        /* <DEDUP_REMOVED lines=13> */
.L_x_222:
[----:B------:R-:W-:Y:S05]  /*16040*/  BSYNC B1 ;  /* 0x0000000000017941 */ /* 0x000fea0003800000 */
.L_x_221:
        /* <DEDUP_REMOVED lines=13> */
.L_x_224:
[----:B------:R-:W-:Y:S05]  /*16120*/  BSYNC B1 ;  /* 0x0000000000017941 */ /* 0x000fea0003800000 */
.L_x_223:
        /* <DEDUP_REMOVED lines=12> */
.L_x_226:
[----:B------:R-:W-:Y:S05]  /*161f0*/  BSYNC B1 ;  /* 0x0000000000017941 */ /* 0x000fea0003800000 */
.L_x_225:
        /* <DEDUP_REMOVED lines=12> */
.L_x_228:
[----:B------:R-:W-:Y:S05]  /*162c0*/  BSYNC B1 ;  /* 0x0000000000017941 */ /* 0x000fea0003800000 */
.L_x_227:
        /* <DEDUP_REMOVED lines=13> */
.L_x_230:
[----:B------:R-:W-:Y:S05]  /*163a0*/  BSYNC B1 ;  /* 0x0000000000017941 */ /* 0x000fea0003800000 */
.L_x_229:
        /* <DEDUP_REMOVED lines=13> */
.L_x_232:
[----:B------:R-:W-:Y:S05]  /*16480*/  BSYNC B1 ;  /* 0x0000000000017941 */ /* 0x000fea0003800000 */
.L_x_231:
        /* <DEDUP_REMOVED lines=12> */
.L_x_234:
[----:B------:R-:W-:Y:S05]  /*16550*/  BSYNC B1 ;  /* 0x0000000000017941 */ /* 0x000fea0003800000 */
.L_x_233:
        /* <DEDUP_REMOVED lines=12> */
.L_x_236:
[----:B------:R-:W-:Y:S05]  /*16620*/  BSYNC B1 ;  /* 0x0000000000017941 */ /* 0x000fea0003800000 */
.L_x_235:
        /* <DEDUP_REMOVED lines=13> */
.L_x_238:
[----:B------:R-:W-:Y:S05]  /*16700*/  BSYNC B1 ;  /* 0x0000000000017941 */ /* 0x000fea0003800000 */
.L_x_237:
        /* <DEDUP_REMOVED lines=13> */
.L_x_240:
[----:B------:R-:W-:Y:S05]  /*167e0*/  BSYNC B1 ;  /* 0x0000000000017941 */ /* 0x000fea0003800000 */
.L_x_239:
        /* <DEDUP_REMOVED lines=12> */
.L_x_242:
[----:B------:R-:W-:Y:S05]  /*168b0*/  BSYNC B1 ;  /* 0x0000000000017941 */ /* 0x000fea0003800000 */
.L_x_241:
        /* <DEDUP_REMOVED lines=12> */
.L_x_244:
[----:B------:R-:W-:Y:S05]  /*16980*/  BSYNC B1 ;  /* 0x0000000000017941 */ /* 0x000fea0003800000 */
.L_x_243:
        /* <DEDUP_REMOVED lines=13> */
.L_x_246:
[----:B------:R-:W-:Y:S05]  /*16a60*/  BSYNC B1 ;  /* 0x0000000000017941 */ /* 0x000fea0003800000 */
.L_x_245:
        /* <DEDUP_REMOVED lines=13> */
.L_x_248:
[----:B------:R-:W-:Y:S05]  /*16b40*/  BSYNC B1 ;  /* 0x0000000000017941 */ /* 0x000fea0003800000 */
.L_x_247:
        /* <DEDUP_REMOVED lines=12> */
.L_x_250:
[----:B------:R-:W-:Y:S05]  /*16c10*/  BSYNC B1 ;  /* 0x0000000000017941 */ /* 0x000fea0003800000 */
.L_x_249:
        /* <DEDUP_REMOVED lines=12> */
.L_x_252:
[----:B------:R-:W-:Y:S05]  /*16ce0*/  BSYNC B1 ;  /* 0x0000000000017941 */ /* 0x000fea0003800000 */
.L_x_251:
[----:B---3--:R-:W3:Y:S01]  /*16cf0*/  LDL.LU R5, [R1+0x200] ;  /* 0x0002000001057983 */ /* 0x008ee20000300800 */
[----:B-----5:R-:W-:Y:S01]  /*16d00*/  LOP3.LUT R4, R4, 0xff, RZ, 0xc0, !PT ;  /* 0x000000ff04047812 */ /* 0x020fe200078ec0ff */
[----:B------:R-:W-:Y:S01]  /*16d10*/  BSSY B1, `(.L_x_253) ;  /* 0x000000c000017945 */ /* 0x000fe20003800000 */
[----:B------:R-:W-:Y:S02]  /*16d20*/  ISETP.GE.AND P0, PT, R30, 0xd9, PT ;  /* 0x000000d91e00780c */ /* 0x000fe40003f06270 */
[----:B------:R-:W-:Y:S02]  /*16d30*/  F2FP.F16.E4M3.UNPACK_B R4, R4 ;  /* 0x00000004ff04723e */ /* 0x000fe400020006ff */
[----:B------:R-:W-:-:S03]  /*16d40*/  ISETP.LT.OR P2, PT, R0, 0x1, !P0 ;  /* 0x000000010000780c */ /* 0x000fc60004741670 */
[----:B------:R-:W-:-:S05]  /*16d50*/  HADD2.F32 R4, -RZ, R4.H0_H0 ;  /* 0x20000004ff047230 */ /* 0x000fca0000004100 */
[----:B------:R-:W-:-:S04]  /*16d60*/  FMUL R4, R4, UR26 ;  /* 0x0000001a04047c20 */ /* 0x000fc80008400000 */
[----:B---3--:R-:W-:-:S05]  /*16d70*/  FFMA R4, R5, UR27, R4 ;  /* 0x0000001b05047c23 */ /* 0x008fca0008000004 */
[----:B------:R-:W-:Y:S02]  /*16d80*/  F2FP.SATFINITE.E4M3.F32.PACK_AB_MERGE_C R5, RZ, R4, RZ ;  /* 0x00000004ff05723e */ /* 0x000fe400048070ff */
[----:B------:R-:W-:-:S03]  /*16d90*/  PRMT R4, RZ, 0x7610, R4 ;  /* 0x00007610ff047816 */ /* 0x000fc60000000004 */
[----:B------:R3:W-:Y:S01]  /*16da0*/  @!P1 STG.E.U8 desc[UR20][R26.64+0xd1], R5 ;  /* 0x0000d1051a009986 */ /* 0x0007e2000c101114 */
[----:B------:R-:W-:Y:S05]  /*16db0*/  @P2 BRA `(.L_x_254) ;  /* 0x0000000000042947 */ /* 0x000fea0003800000 */
[----:B------:R0:W5:Y:S02]  /*16dc0*/  LDG.E.U8 R4, desc[UR20][R28.64+0xd8] ;  /* 0x0000d8141c047981 */ /* 0x000164000c1e1100 */
.L_x_254:
[----:B------:R-:W-:Y:S05]  /*16dd0*/  BSYNC B1 ;  /* 0x0000000000017941 */ /* 0x000fea0003800000 */
.L_x_253:
        /* <DEDUP_REMOVED lines=14> */
.L_x_256:
[----:B------:R-:W-:Y:S05]  /*16ec0*/  BSYNC B1 ;  /* 0x0000000000017941 */ /* 0x000fea0003800000 */
.L_x_255:
[----:B---3--:R-:W3:Y:S01]  /*16ed0*/  LDL.LU R5, [R1+0x208] ;  /* 0x0002080001057983 */ /* 0x008ee20000300800 */
[----:B-----5:R-:W-:Y:S01]  /*16ee0*/  LOP3.LUT R4, R4, 0xff, RZ, 0xc0, !PT ;  /* 0x000000ff04047812 */ /* 0x020fe200078ec0ff */
[----:B------:R-:W-:Y:S01]  /*16ef0*/  BSSY B1, `(.L_x_257) ;  /* 0x000000b000017945 */ /* 0x000fe20003800000 */
[----:B------:R-:W-:Y:S02]  /*16f00*/  ISETP.LT.OR P0, PT, R0, 0x9, !P0 ;  /* 0x000000090000780c */ /* 0x000fe40004701670 */
[----:B------:R-:W-:-:S05]  /*16f10*/  F2FP.F16.E4M3.UNPACK_B R4, R4 ;  /* 0x00000004ff04723e */ /* 0x000fca00020006ff */
        /* <DEDUP_REMOVED lines=8> */
.L_x_258:
[----:B------:R-:W-:Y:S05]  /*16fa0*/  BSYNC B1 ;  /* 0x0000000000017941 */ /* 0x000fea0003800000 */
.L_x_257:
        /* <DEDUP_REMOVED lines=13> */
.L_x_260:
[----:B------:R-:W-:Y:S05]  /*17080*/  BSYNC B1 ;  /* 0x0000000000017941 */ /* 0x000fea0003800000 */
.L_x_259:
        /* <DEDUP_REMOVED lines=14> */
.L_x_262:
[----:B------:R-:W-:Y:S05]  /*17170*/  BSYNC B1 ;  /* 0x0000000000017941 */ /* 0x000fea0003800000 */
.L_x_261:
        /* <DEDUP_REMOVED lines=14> */
.L_x_264:
[----:B------:R-:W-:Y:S05]  /*17260*/  BSYNC B1 ;  /* 0x0000000000017941 */ /* 0x000fea0003800000 */
.L_x_263:
        /* <DEDUP_REMOVED lines=13> */
.L_x_266:
[----:B------:R-:W-:Y:S05]  /*17340*/  BSYNC B1 ;  /* 0x0000000000017941 */ /* 0x000fea0003800000 */
.L_x_265:
        /* <DEDUP_REMOVED lines=13> */
.L_x_268:
[----:B------:R-:W-:Y:S05]  /*17420*/  BSYNC B1 ;  /* 0x0000000000017941 */ /* 0x000fea0003800000 */
.L_x_267:
        /* <DEDUP_REMOVED lines=14> */
.L_x_270:
[----:B------:R-:W-:Y:S05]  /*17510*/  BSYNC B1 ;  /* 0x0000000000017941 */ /* 0x000fea0003800000 */
.L_x_269:
        /* <DEDUP_REMOVED lines=14> */
.L_x_272:
[----:B------:R-:W-:Y:S05]  /*17600*/  BSYNC B1 ;  /* 0x0000000000017941 */ /* 0x000fea0003800000 */
.L_x_271:
        /* <DEDUP_REMOVED lines=13> */
.L_x_274:
[----:B------:R-:W-:Y:S05]  /*176e0*/  BSYNC B1 ;  /* 0x0000000000017941 */ /* 0x000fea0003800000 */
.L_x_273:
        /* <DEDUP_REMOVED lines=13> */
.L_x_276:
[----:B------:R-:W-:Y:S05]  /*177c0*/  BSYNC B1 ;  /* 0x0000000000017941 */ /* 0x000fea0003800000 */
.L_x_275:
        /* <DEDUP_REMOVED lines=14> */
.L_x_278:
[----:B------:R-:W-:Y:S05]  /*178b0*/  BSYNC B1 ;  /* 0x0000000000017941 */ /* 0x000fea0003800000 */
.L_x_277:
        /* <DEDUP_REMOVED lines=14> */
.L_x_280:
[----:B------:R-:W-:Y:S05]  /*179a0*/  BSYNC B1 ;  /* 0x0000000000017941 */ /* 0x000fea0003800000 */
.L_x_279:
        /* <DEDUP_REMOVED lines=13> */
.L_x_282:
[----:B------:R-:W-:Y:S05]  /*17a80*/  BSYNC B1 ;  /* 0x0000000000017941 */ /* 0x000fea0003800000 */
.L_x_281:
        /* <DEDUP_REMOVED lines=13> */
.L_x_284:
[----:B------:R-:W-:Y:S05]  /*17b60*/  BSYNC B1 ;  /* 0x0000000000017941 */ /* 0x000fea0003800000 */
.L_x_283:
        /* <DEDUP_REMOVED lines=14> */
.L_x_286:
[----:B------:R-:W-:Y:S05]  /*17c50*/  BSYNC B1 ;  /* 0x0000000000017941 */ /* 0x000fea0003800000 */
.L_x_285:
        /* <DEDUP_REMOVED lines=14> */
.L_x_288:
[----:B------:R-:W-:Y:S05]  /*17d40*/  BSYNC B1 ;  /* 0x0000000000017941 */ /* 0x000fea0003800000 */
.L_x_287:
        /* <DEDUP_REMOVED lines=13> */
.L_x_290:
[----:B------:R-:W-:Y:S05]  /*17e20*/  BSYNC B1 ;  /* 0x0000000000017941 */ /* 0x000fea0003800000 */
.L_x_289:
        /* <DEDUP_REMOVED lines=13> */
.L_x_292:
[----:B------:R-:W-:Y:S05]  /*17f00*/  BSYNC B1 ;  /* 0x0000000000017941 */ /* 0x000fea0003800000 */
.L_x_291:
        /* <DEDUP_REMOVED lines=14> */
.L_x_294:
[----:B------:R-:W-:Y:S05]  /*17ff0*/  BSYNC B1 ;  /* 0x0000000000017941 */ /* 0x000fea0003800000 */
.L_x_293:
        /* <DEDUP_REMOVED lines=14> */
.L_x_296:
[----:B------:R-:W-:Y:S05]  /*180e0*/  BSYNC B1 ;  /* 0x0000000000017941 */ /* 0x000fea0003800000 */
.L_x_295:
        /* <DEDUP_REMOVED lines=13> */
.L_x_298:
[----:B------:R-:W-:Y:S05]  /*181c0*/  BSYNC B1 ;  /* 0x0000000000017941 */ /* 0x000fea0003800000 */
.L_x_297:
        /* <DEDUP_REMOVED lines=13> */
.L_x_300:
[----:B------:R-:W-:Y:S05]  /*182a0*/  BSYNC B1 ;  /* 0x0000000000017941 */ /* 0x000fea0003800000 */
.L_x_299:
        /* <DEDUP_REMOVED lines=14> */
.L_x_302:
[----:B------:R-:W-:Y:S05]  /*18390*/  BSYNC B1 ;  /* 0x0000000000017941 */ /* 0x000fea0003800000 */
.L_x_301:
        /* <DEDUP_REMOVED lines=14> */
.L_x_304:
[----:B------:R-:W-:Y:S05]  /*18480*/  BSYNC B1 ;  /* 0x0000000000017941 */ /* 0x000fea0003800000 */
.L_x_303:
        /* <DEDUP_REMOVED lines=13> */
.L_x_306:
[----:B------:R-:W-:Y:S05]  /*18560*/  BSYNC B1 ;  /* 0x0000000000017941 */ /* 0x000fea0003800000 */
.L_x_305:
        /* <DEDUP_REMOVED lines=13> */
.L_x_308:
[----:B------:R-:W-:Y:S05]  /*18640*/  BSYNC B1 ;  /* 0x0000000000017941 */ /* 0x000fea0003800000 */
.L_x_307:
        /* <DEDUP_REMOVED lines=14> */
.L_x_310:
[----:B------:R-:W-:Y:S05]  /*18730*/  BSYNC B1 ;  /* 0x0000000000017941 */ /* 0x000fea0003800000 */
.L_x_309:
        /* <DEDUP_REMOVED lines=14> */
.L_x_312:
[----:B------:R-:W-:Y:S05]  /*18820*/  BSYNC B1 ;  /* 0x0000000000017941 */ /* 0x000fea0003800000 */
.L_x_311:
        /* <DEDUP_REMOVED lines=13> */
.L_x_314:
[----:B------:R-:W-:Y:S05]  /*18900*/  BSYNC B1 ;  /* 0x0000000000017941 */ /* 0x000fea0003800000 */
.L_x_313:
        /* <DEDUP_REMOVED lines=13> */
.L_x_316:
[----:B------:R-:W-:Y:S05]  /*189e0*/  BSYNC B1 ;  /* 0x0000000000017941 */ /* 0x000fea0003800000 */
.L_x_315:
        /* <DEDUP_REMOVED lines=14> */
.L_x_318:
[----:B------:R-:W-:Y:S05]  /*18ad0*/  BSYNC B1 ;  /* 0x0000000000017941 */ /* 0x000fea0003800000 */
.L_x_317:
        /* <DEDUP_REMOVED lines=14> */
.L_x_320:
[----:B------:R-:W-:Y:S05]  /*18bc0*/  BSYNC B1 ;  /* 0x0000000000017941 */ /* 0x000fea0003800000 */
.L_x_319:
        /* <DEDUP_REMOVED lines=13> */
.L_x_322:
[----:B------:R-:W-:Y:S05]  /*18ca0*/  BSYNC B1 ;  /* 0x0000000000017941 */ /* 0x000fea0003800000 */
.L_x_321:
        /* <DEDUP_REMOVED lines=13> */
.L_x_324:
[----:B------:R-:W-:Y:S05]  /*18d80*/  BSYNC B1 ;  /* 0x0000000000017941 */ /* 0x000fea0003800000 */
.L_x_323:
        /* <DEDUP_REMOVED lines=14> */
.L_x_326:
[----:B------:R-:W-:Y:S05]  /*18e70*/  BSYNC B1 ;  /* 0x0000000000017941 */ /* 0x000fea0003800000 */
.L_x_325:
        /* <DEDUP_REMOVED lines=14> */
.L_x_328:
[----:B------:R-:W-:Y:S05]  /*18f60*/  BSYNC B1 ;  /* 0x0000000000017941 */ /* 0x000fea0003800000 */
.L_x_327:
        /* <DEDUP_REMOVED lines=13> */
.L_x_330:
[----:B------:R-:W-:Y:S05]  /*19040*/  BSYNC B1 ;  /* 0x0000000000017941 */ /* 0x000fea0003800000 */
.L_x_329:
        /* <DEDUP_REMOVED lines=13> */
.L_x_332:
[----:B------:R-:W-:Y:S05]  /*19120*/  BSYNC B1 ;  /* 0x0000000000017941 */ /* 0x000fea0003800000 */
.L_x_331:
        /* <DEDUP_REMOVED lines=14> */
.L_x_334:
[----:B------:R-:W-:Y:S05]  /*19210*/  BSYNC B1 ;  /* 0x0000000000017941 */ /* 0x000fea0003800000 */
.L_x_333:
        /* <DEDUP_REMOVED lines=14> */
.L_x_336:
[----:B------:R-:W-:Y:S05]  /*19300*/  BSYNC B1 ;  /* 0x0000000000017941 */ /* 0x000fea0003800000 */
.L_x_335:
        /* <DEDUP_REMOVED lines=13> */
.L_x_338:
[----:B------:R-:W-:Y:S05]  /*193e0*/  BSYNC B1 ;  /* 0x0000000000017941 */ /* 0x000fea0003800000 */
.L_x_337:
        /* <DEDUP_REMOVED lines=13> */
.L_x_340:
[----:B------:R-:W-:Y:S05]  /*194c0*/  BSYNC B1 ;  /* 0x0000000000017941 */ /* 0x000fea0003800000 */
.L_x_339:
        /* <DEDUP_REMOVED lines=14> */
.L_x_342:
[----:B------:R-:W-:Y:S05]  /*195b0*/  BSYNC B1 ;  /* 0x0000000000017941 */ /* 0x000fea0003800000 */
.L_x_341:
        /* <DEDUP_REMOVED lines=14> */
.L_x_344:
[----:B------:R-:W-:Y:S05]  /*196a0*/  BSYNC B1 ;  /* 0x0000000000017941 */ /* 0x000fea0003800000 */
.L_x_343:
        /* <DEDUP_REMOVED lines=13> */
.L_x_346:
[----:B------:R-:W-:Y:S05]  /*19780*/  BSYNC B1 ;  /* 0x0000000000017941 */ /* 0x000fea0003800000 */
.L_x_345:
        /* <DEDUP_REMOVED lines=13> */
.L_x_348:
[----:B------:R-:W-:Y:S05]  /*19860*/  BSYNC B1 ;  /* 0x0000000000017941 */ /* 0x000fea0003800000 */
.L_x_347:
        /* <DEDUP_REMOVED lines=14> */
.L_x_350:
[----:B------:R-:W-:Y:S05]  /*19950*/  BSYNC B1 ;  /* 0x0000000000017941 */ /* 0x000fea0003800000 */
.L_x_349:
        /* <DEDUP_REMOVED lines=14> */
.L_x_352:
[----:B------:R-:W-:Y:S05]  /*19a40*/  BSYNC B1 ;  /* 0x0000000000017941 */ /* 0x000fea0003800000 */
.L_x_351:
        /* <DEDUP_REMOVED lines=13> */
.L_x_354:
[----:B------:R-:W-:Y:S05]  /*19b20*/  BSYNC B1 ;  /* 0x0000000000017941 */ /* 0x000fea0003800000 */
.L_x_353:
        /* <DEDUP_REMOVED lines=13> */
.L_x_356:
[----:B------:R-:W-:Y:S05]  /*19c00*/  BSYNC B1 ;  /* 0x0000000000017941 */ /* 0x000fea0003800000 */
.L_x_355:
        /* <DEDUP_REMOVED lines=14> */
.L_x_358:
[----:B------:R-:W-:Y:S05]  /*19cf0*/  BSYNC B1 ;  /* 0x0000000000017941 */ /* 0x000fea0003800000 */
.L_x_357:
        /* <DEDUP_REMOVED lines=14> */
.L_x_360:
[----:B------:R-:W-:Y:S05]  /*19de0*/  BSYNC B1 ;  /* 0x0000000000017941 */ /* 0x000fea0003800000 */
.L_x_359:
        /* <DEDUP_REMOVED lines=13> */
.L_x_362:
[----:B------:R-:W-:Y:S05]  /*19ec0*/  BSYNC B1 ;  /* 0x0000000000017941 */ /* 0x000fea0003800000 */
.L_x_361:
        /* <DEDUP_REMOVED lines=13> */
.L_x_364:
[----:B------:R-:W-:Y:S05]  /*19fa0*/  BSYNC B1 ;  /* 0x0000000000017941 */ /* 0x000fea0003800000 */
.L_x_363:
        /* <DEDUP_REMOVED lines=14> */
.L_x_366:
[----:B------:R-:W-:Y:S05]  /*1a090*/  BSYNC B1 ;  /* 0x0000000000017941 */ /* 0x000fea0003800000 */
.L_x_365:
        /* <DEDUP_REMOVED lines=14> */
.L_x_368:
[----:B------:R-:W-:Y:S05]  /*1a180*/  BSYNC B1 ;  /* 0x0000000000017941 */ /* 0x000fea0003800000 */
.L_x_367:
        /* <DEDUP_REMOVED lines=13> */
.L_x_370:
[----:B------:R-:W-:Y:S05]  /*1a260*/  BSYNC B1 ;  /* 0x0000000000017941 */ /* 0x000fea0003800000 */
.L_x_369:
        /* <DEDUP_REMOVED lines=13> */
.L_x_372:
[----:B------:R-:W-:Y:S05]  /*1a340*/  BSYNC B1 ;  /* 0x0000000000017941 */ /* 0x000fea0003800000 */
.L_x_371:
        /* <DEDUP_REMOVED lines=14> */
.L_x_374:
[----:B------:R-:W-:Y:S05]  /*1a430*/  BSYNC B1 ;  /* 0x0000000000017941 */ /* 0x000fea0003800000 */
.L_x_373:
        /* <DEDUP_REMOVED lines=14> */
.L_x_376:
[----:B------:R-:W-:Y:S05]  /*1a520*/  BSYNC B1 ;  /* 0x0000000000017941 */ /* 0x000fea0003800000 */
.L_x_375:
        /* <DEDUP_REMOVED lines=13> */
.L_x_378:
[----:B------:R-:W-:Y:S05]  /*1a600*/  BSYNC B1 ;  /* 0x0000000000017941 */ /* 0x000fea0003800000 */
.L_x_377:
        /* <DEDUP_REMOVED lines=13> */
.L_x_380:
[----:B------:R-:W-:Y:S05]  /*1a6e0*/  BSYNC B1 ;  /* 0x0000000000017941 */ /* 0x000fea0003800000 */
.L_x_379:
        /* <DEDUP_REMOVED lines=14> */
.L_x_382:
[----:B------:R-:W-:Y:S05]  /*1a7d0*/  BSYNC B1 ;  /* 0x0000000000017941 */ /* 0x000fea0003800000 */
.L_x_381:
        /* <DEDUP_REMOVED lines=14> */
.L_x_384:
[----:B------:R-:W-:Y:S05]  /*1a8c0*/  BSYNC B1 ;  /* 0x0000000000017941 */ /* 0x000fea0003800000 */
.L_x_383:
        /* <DEDUP_REMOVED lines=13> */
.L_x_386:
[----:B------:R-:W-:Y:S05]  /*1a9a0*/  BSYNC B1 ;  /* 0x0000000000017941 */ /* 0x000fea0003800000 */
.L_x_385:
        /* <DEDUP_REMOVED lines=13> */
.L_x_388:
[----:B------:R-:W-:Y:S05]  /*1aa80*/  BSYNC B1 ;  /* 0x0000000000017941 */ /* 0x000fea0003800000 */
.L_x_387:
        /* <DEDUP_REMOVED lines=14> */
.L_x_390:
[----:B------:R-:W-:Y:S05]  /*1ab70*/  BSYNC B1 ;  /* 0x0000000000017941 */ /* 0x000fea0003800000 */
.L_x_389:
        /* <DEDUP_REMOVED lines=14> */
.L_x_392:
[----:B------:R-:W-:Y:S05]  /*1ac60*/  BSYNC B1 ;  /* 0x0000000000017941 */ /* 0x000fea0003800000 */
.L_x_391:
        /* <DEDUP_REMOVED lines=13> */
.L_x_394:
[----:B------:R-:W-:Y:S05]  /*1ad40*/  BSYNC B1 ;  /* 0x0000000000017941 */ /* 0x000fea0003800000 */
.L_x_393:
        /* <DEDUP_REMOVED lines=13> */
.L_x_396:
[----:B------:R-:W-:Y:S05]  /*1ae20*/  BSYNC B1 ;  /* 0x0000000000017941 */ /* 0x000fea0003800000 */
.L_x_395:
        /* <DEDUP_REMOVED lines=14> */
.L_x_398:
[----:B------:R-:W-:Y:S05]  /*1af10*/  BSYNC B1 ;  /* 0x0000000000017941 */ /* 0x000fea0003800000 */
.L_x_397:
        /* <DEDUP_REMOVED lines=14> */
.L_x_400:
[----:B------:R-:W-:Y:S05]  /*1b000*/  BSYNC B1 ;  /* 0x0000000000017941 */ /* 0x000fea0003800000 */
.L_x_399:
        /* <DEDUP_REMOVED lines=13> */
.L_x_402:
[----:B------:R-:W-:Y:S05]  /*1b0e0*/  BSYNC B1 ;  /* 0x0000000000017941 */ /* 0x000fea0003800000 */
.L_x_401:
        /* <DEDUP_REMOVED lines=13> */
.L_x_404:
[----:B------:R-:W-:Y:S05]  /*1b1c0*/  BSYNC B1 ;  /* 0x0000000000017941 */ /* 0x000fea0003800000 */
.L_x_403:
        /* <DEDUP_REMOVED lines=14> */
.L_x_406:
[----:B------:R-:W-:Y:S05]  /*1b2b0*/  BSYNC B1 ;  /* 0x0000000000017941 */ /* 0x000fea0003800000 */
.L_x_405:
        /* <DEDUP_REMOVED lines=14> */
.L_x_408:
[----:B------:R-:W-:Y:S05]  /*1b3a0*/  BSYNC B1 ;  /* 0x0000000000017941 */ /* 0x000fea0003800000 */
.L_x_407:
        /* <DEDUP_REMOVED lines=13> */
.L_x_410:
[----:B------:R-:W-:Y:S05]  /*1b480*/  BSYNC B1 ;  /* 0x0000000000017941 */ /* 0x000fea0003800000 */
.L_x_409:
        /* <DEDUP_REMOVED lines=13> */
.L_x_412:
[----:B------:R-:W-:Y:S05]  /*1b560*/  BSYNC B1 ;  /* 0x0000000000017941 */ /* 0x000fea0003800000 */
.L_x_411:
        /* <DEDUP_REMOVED lines=14> */
.L_x_414:
[----:B------:R-:W-:Y:S05]  /*1b650*/  BSYNC B1 ;  /* 0x0000000000017941 */ /* 0x000fea0003800000 */
.L_x_413:
        /* <DEDUP_REMOVED lines=14> */
.L_x_416:
[----:B------:R-:W-:Y:S05]  /*1b740*/  BSYNC B1 ;  /* 0x0000000000017941 */ /* 0x000fea0003800000 */
.L_x_415:
        /* <DEDUP_REMOVED lines=13> */
.L_x_418:
[----:B------:R-:W-:Y:S05]  /*1b820*/  BSYNC B1 ;  /* 0x0000000000017941 */ /* 0x000fea0003800000 */
.L_x_417:
        /* <DEDUP_REMOVED lines=13> */
.L_x_420:
[----:B------:R-:W-:Y:S05]  /*1b900*/  BSYNC B1 ;  /* 0x0000000000017941 */ /* 0x000fea0003800000 */
.L_x_419:
        /* <DEDUP_REMOVED lines=14> */
.L_x_422:
[----:B------:R-:W-:Y:S05]  /*1b9f0*/  BSYNC B1 ;  /* 0x0000000000017941 */ /* 0x000fea0003800000 */
.L_x_421:
        /* <DEDUP_REMOVED lines=14> */
.L_x_424:
[----:B------:R-:W-:Y:S05]  /*1bae0*/  BSYNC B1 ;  /* 0x0000000000017941 */ /* 0x000fea0003800000 */
.L_x_423:
        /* <DEDUP_REMOVED lines=13> */
.L_x_426:
[----:B------:R-:W-:Y:S05]  /*1bbc0*/  BSYNC B1 ;  /* 0x0000000000017941 */ /* 0x000fea0003800000 */
.L_x_425:
        /* <DEDUP_REMOVED lines=13> */
.L_x_428:
[----:B------:R-:W-:Y:S05]  /*1bca0*/  BSYNC B1 ;  /* 0x0000000000017941 */ /* 0x000fea0003800000 */
.L_x_427:
        /* <DEDUP_REMOVED lines=14> */
.L_x_430:
[----:B------:R-:W-:Y:S05]  /*1bd90*/  BSYNC B1 ;  /* 0x0000000000017941 */ /* 0x000fea0003800000 */
.L_x_429:
        /* <DEDUP_REMOVED lines=14> */
.L_x_432:
[----:B------:R-:W-:Y:S05]  /*1be80*/  BSYNC B1 ;  /* 0x0000000000017941 */ /* 0x000fea0003800000 */
.L_x_431:
        /* <DEDUP_REMOVED lines=13> */
.L_x_434:
[----:B------:R-:W-:Y:S05]  /*1bf60*/  BSYNC B1 ;  /* 0x0000000000017941 */ /* 0x000fea0003800000 */
.L_x_433:
        /* <DEDUP_REMOVED lines=13> */
.L_x_436:
[----:B------:R-:W-:Y:S05]  /*1c040*/  BSYNC B1 ;  /* 0x0000000000017941 */ /* 0x000fea0003800000 */
.L_x_435:
        /* <DEDUP_REMOVED lines=14> */
.L_x_438:
[----:B------:R-:W-:Y:S05]  /*1c130*/  BSYNC B1 ;  /* 0x0000000000017941 */ /* 0x000fea0003800000 */
.L_x_437:
        /* <DEDUP_REMOVED lines=14> */
.L_x_440:
[----:B------:R-:W-:Y:S05]  /*1c220*/  BSYNC B1 ;  /* 0x0000000000017941 */ /* 0x000fea0003800000 */
.L_x_439:
        /* <DEDUP_REMOVED lines=13> */
.L_x_442:
[----:B------:R-:W-:Y:S05]  /*1c300*/  BSYNC B1 ;  /* 0x0000000000017941 */ /* 0x000fea0003800000 */
.L_x_441:
        /* <DEDUP_REMOVED lines=13> */
.L_x_444:
[----:B------:R-:W-:Y:S05]  /*1c3e0*/  BSYNC B1 ;  /* 0x0000000000017941 */ /* 0x000fea0003800000 */
.L_x_443:
        /* <DEDUP_REMOVED lines=14> */
.L_x_446:
[----:B------:R-:W-:Y:S05]  /*1c4d0*/  BSYNC B1 ;  /* 0x0000000000017941 */ /* 0x000fea0003800000 */
.L_x_445:
        /* <DEDUP_REMOVED lines=14> */
.L_x_448:
[----:B------:R-:W-:Y:S05]  /*1c5c0*/  BSYNC B1 ;  /* 0x0000000000017941 */ /* 0x000fea0003800000 */
.L_x_447:
        /* <DEDUP_REMOVED lines=13> */
.L_x_450:
[----:B------:R-:W-:Y:S05]  /*1c6a0*/  BSYNC B1 ;  /* 0x0000000000017941 */ /* 0x000fea0003800000 */
.L_x_449:
        /* <DEDUP_REMOVED lines=13> */
.L_x_452:
[----:B------:R-:W-:Y:S05]  /*1c780*/  BSYNC B1 ;  /* 0x0000000000017941 */ /* 0x000fea0003800000 */
.L_x_451:
        /* <DEDUP_REMOVED lines=14> */
.L_x_454:
[----:B------:R-:W-:Y:S05]  /*1c870*/  BSYNC B1 ;  /* 0x0000000000017941 */ /* 0x000fea0003800000 */
.L_x_453:
        /* <DEDUP_REMOVED lines=14> */
.L_x_456:
[----:B------:R-:W-:Y:S05]  /*1c960*/  BSYNC B1 ;  /* 0x0000000000017941 */ /* 0x000fea0003800000 */
.L_x_455:
        /* <DEDUP_REMOVED lines=13> */
.L_x_458:
[----:B------:R-:W-:Y:S05]  /*1ca40*/  BSYNC B1 ;  /* 0x0000000000017941 */ /* 0x000fea0003800000 */
.L_x_457:
        /* <DEDUP_REMOVED lines=13> */
.L_x_460:
[----:B------:R-:W-:Y:S05]  /*1cb20*/  BSYNC B1 ;  /* 0x0000000000017941 */ /* 0x000fea0003800000 */
.L_x_459:
        /* <DEDUP_REMOVED lines=14> */
.L_x_462:
[----:B------:R-:W-:Y:S05]  /*1cc10*/  BSYNC B1 ;  /* 0x0000000000017941 */ /* 0x000fea0003800000 */
.L_x_461:
        /* <DEDUP_REMOVED lines=14> */
.L_x_464:
[----:B------:R-:W-:Y:S05]  /*1cd00*/  BSYNC B1 ;  /* 0x0000000000017941 */ /* 0x000fea0003800000 */
.L_x_463:
        /* <DEDUP_REMOVED lines=13> */
.L_x_466:
[----:B------:R-:W-:Y:S05]  /*1cde0*/  BSYNC B1 ;  /* 0x0000000000017941 */ /* 0x000fea0003800000 */
.L_x_465:
        /* <DEDUP_REMOVED lines=13> */
.L_x_468:
[----:B------:R-:W-:Y:S05]  /*1cec0*/  BSYNC B1 ;  /* 0x0000000000017941 */ /* 0x000fea0003800000 */
.L_x_467:
        /* <DEDUP_REMOVED lines=14> */
.L_x_470:
[----:B------:R-:W-:Y:S05]  /*1cfb0*/  BSYNC B1 ;  /* 0x0000000000017941 */ /* 0x000fea0003800000 */
.L_x_469:
        /* <DEDUP_REMOVED lines=14> */
.L_x_472:
[----:B------:R-:W-:Y:S05]  /*1d0a0*/  BSYNC B1 ;  /* 0x0000000000017941 */ /* 0x000fea0003800000 */
.L_x_471:
        /* <DEDUP_REMOVED lines=13> */
.L_x_474:
[----:B------:R-:W-:Y:S05]  /*1d180*/  BSYNC B1 ;  /* 0x0000000000017941 */ /* 0x000fea0003800000 */
.L_x_473:
        /* <DEDUP_REMOVED lines=13> */
.L_x_476:
[----:B------:R-:W-:Y:S05]  /*1d260*/  BSYNC B1 ;  /* 0x0000000000017941 */ /* 0x000fea0003800000 */
.L_x_475:
        /* <DEDUP_REMOVED lines=14> */
.L_x_478:
[----:B------:R-:W-:Y:S05]  /*1d350*/  BSYNC B1 ;  /* 0x0000000000017941 */ /* 0x000fea0003800000 */
.L_x_477:
        /* <DEDUP_REMOVED lines=14> */
.L_x_480:
[----:B------:R-:W-:Y:S05]  /*1d440*/  BSYNC B1 ;  /* 0x0000000000017941 */ /* 0x000fea0003800000 */
.L_x_479:
        /* <DEDUP_REMOVED lines=13> */
.L_x_482:
[----:B------:R-:W-:Y:S05]  /*1d520*/  BSYNC B1 ;  /* 0x0000000000017941 */ /* 0x000fea0003800000 */
.L_x_481:
        /* <DEDUP_REMOVED lines=13> */
.L_x_484:
[----:B------:R-:W-:Y:S05]  /*1d600*/  BSYNC B1 ;  /* 0x0000000000017941 */ /* 0x000fea0003800000 */
.L_x_483:
        /* <DEDUP_REMOVED lines=14> */
.L_x_486:
[----:B------:R-:W-:Y:S05]  /*1d6f0*/  BSYNC B1 ;  /* 0x0000000000017941 */ /* 0x000fea0003800000 */
.L_x_485:
        /* <DEDUP_REMOVED lines=14> */
.L_x_488:
[----:B------:R-:W-:Y:S05]  /*1d7e0*/  BSYNC B1 ;  /* 0x0000000000017941 */ /* 0x000fea0003800000 */
.L_x_487:
        /* <DEDUP_REMOVED lines=13> */
.L_x_490:
[----:B------:R-:W-:Y:S05]  /*1d8c0*/  BSYNC B1 ;  /* 0x0000000000017941 */ /* 0x000fea0003800000 */
.L_x_489:
        /* <DEDUP_REMOVED lines=13> */
.L_x_492:
[----:B------:R-:W-:Y:S05]  /*1d9a0*/  BSYNC B1 ;  /* 0x0000000000017941 */ /* 0x000fea0003800000 */
.L_x_491:
        /* <DEDUP_REMOVED lines=14> */
.L_x_494:
[----:B------:R-:W-:Y:S05]  /*1da90*/  BSYNC B1 ;  /* 0x0000000000017941 */ /* 0x000fea0003800000 */
.L_x_493:
        /* <DEDUP_REMOVED lines=14> */
.L_x_496:
[----:B------:R-:W-:Y:S05]  /*1db80*/  BSYNC B1 ;  /* 0x0000000000017941 */ /* 0x000fea0003800000 */
.L_x_495:
        /* <DEDUP_REMOVED lines=13> */
.L_x_498:
[----:B------:R-:W-:Y:S05]  /*1dc60*/  BSYNC B1 ;  /* 0x0000000000017941 */ /* 0x000fea0003800000 */
.L_x_497:
        /* <DEDUP_REMOVED lines=13> */
.L_x_500:
[----:B------:R-:W-:Y:S05]  /*1dd40*/  BSYNC B1 ;  /* 0x0000000000017941 */ /* 0x000fea0003800000 */
.L_x_499:
        /* <DEDUP_REMOVED lines=14> */
.L_x_502:
[----:B------:R-:W-:Y:S05]  /*1de30*/  BSYNC B1 ;  /* 0x0000000000017941 */ /* 0x000fea0003800000 */
.L_x_501:
        /* <DEDUP_REMOVED lines=14> */
.L_x_504:
[----:B------:R-:W-:Y:S05]  /*1df20*/  BSYNC B1 ;  /* 0x0000000000017941 */ /* 0x000fea0003800000 */
.L_x_503:
        /* <DEDUP_REMOVED lines=13> */
.L_x_506:
[----:B------:R-:W-:Y:S05]  /*1e000*/  BSYNC B1 ;  /* 0x0000000000017941 */ /* 0x000fea0003800000 */
.L_x_505:
        /* <DEDUP_REMOVED lines=13> */
.L_x_508:
[----:B------:R-:W-:Y:S05]  /*1e0e0*/  BSYNC B1 ;  /* 0x0000000000017941 */ /* 0x000fea0003800000 */
.L_x_507:
        /* <DEDUP_REMOVED lines=14> */
.L_x_510:
[----:B------:R-:W-:Y:S05]  /*1e1d0*/  BSYNC B1 ;  /* 0x0000000000017941 */ /* 0x000fea0003800000 */
.L_x_509:
        /* <DEDUP_REMOVED lines=14> */
.L_x_512:
[----:B------:R-:W-:Y:S05]  /*1e2c0*/  BSYNC B1 ;  /* 0x0000000000017941 */ /* 0x000fea0003800000 */
.L_x_511:
        /* <DEDUP_REMOVED lines=13> */
.L_x_514:
[----:B------:R-:W-:Y:S05]  /*1e3a0*/  BSYNC B1 ;  /* 0x0000000000017941 */ /* 0x000fea0003800000 */
.L_x_513:
        /* <DEDUP_REMOVED lines=13> */
.L_x_516:
[----:B------:R-:W-:Y:S05]  /*1e480*/  BSYNC B1 ;  /* 0x0000000000017941 */ /* 0x000fea0003800000 */
.L_x_515:
        /* <DEDUP_REMOVED lines=14> */
.L_x_518:
[----:B------:R-:W-:Y:S05]  /*1e570*/  BSYNC B1 ;  /* 0x0000000000017941 */ /* 0x000fea0003800000 */
.L_x_517:
        /* <DEDUP_REMOVED lines=14> */
.L_x_520:
[----:B------:R-:W-:Y:S05]  /*1e660*/  BSYNC B1 ;  /* 0x0000000000017941 */ /* 0x000fea0003800000 */
.L_x_519:
        /* <DEDUP_REMOVED lines=13> */
.L_x_522:
[----:B------:R-:W-:Y:S05]  /*1e740*/  BSYNC B1 ;  /* 0x0000000000017941 */ /* 0x000fea0003800000 */
.L_x_521:
        /* <DEDUP_REMOVED lines=13> */
.L_x_524:
[----:B------:R-:W-:Y:S05]  /*1e820*/  BSYNC B1 ;  /* 0x0000000000017941 */ /* 0x000fea0003800000 */
.L_x_523:
        /* <DEDUP_REMOVED lines=14> */
.L_x_526:
[----:B------:R-:W-:Y:S05]  /*1e910*/  BSYNC B1 ;  /* 0x0000000000017941 */ /* 0x000fea0003800000 */
.L_x_525:
        /* <DEDUP_REMOVED lines=14> */
.L_x_528:
[----:B------:R-:W-:Y:S05]  /*1ea00*/  BSYNC B1 ;  /* 0x0000000000017941 */ /* 0x000fea0003800000 */
.L_x_527:
        /* <DEDUP_REMOVED lines=13> */
.L_x_530:
[----:B------:R-:W-:Y:S05]  /*1eae0*/  BSYNC B1 ;  /* 0x0000000000017941 */ /* 0x000fea0003800000 */
.L_x_529:
        /* <DEDUP_REMOVED lines=13> */
.L_x_532:
[----:B------:R-:W-:Y:S05]  /*1ebc0*/  BSYNC B1 ;  /* 0x0000000000017941 */ /* 0x000fea0003800000 */
.L_x_531:
        /* <DEDUP_REMOVED lines=14> */
.L_x_534:
[----:B------:R-:W-:Y:S05]  /*1ecb0*/  BSYNC B1 ;  /* 0x0000000000017941 */ /* 0x000fea0003800000 */
.L_x_533:
        /* <DEDUP_REMOVED lines=14> */
.L_x_536:
[----:B------:R-:W-:Y:S05]  /*1eda0*/  BSYNC B1 ;  /* 0x0000000000017941 */ /* 0x000fea0003800000 */
.L_x_535:
        /* <DEDUP_REMOVED lines=13> */
.L_x_538:
[----:B------:R-:W-:Y:S05]  /*1ee80*/  BSYNC B1 ;  /* 0x0000000000017941 */ /* 0x000fea0003800000 */
.L_x_537:
        /* <DEDUP_REMOVED lines=13> */
.L_x_540:
[----:B------:R-:W-:Y:S05]  /*1ef60*/  BSYNC B1 ;  /* 0x0000000000017941 */ /* 0x000fea0003800000 */
.L_x_539:
        /* <DEDUP_REMOVED lines=14> */
.L_x_542:
[----:B------:R-:W-:Y:S05]  /*1f050*/  BSYNC B1 ;  /* 0x0000000000017941 */ /* 0x000fea0003800000 */
.L_x_541:
        /* <DEDUP_REMOVED lines=14> */
.L_x_544:
[----:B------:R-:W-:Y:S05]  /*1f140*/  BSYNC B1 ;  /* 0x0000000000017941 */ /* 0x000fea0003800000 */
.L_x_543:
        /* <DEDUP_REMOVED lines=13> */
.L_x_546:
[----:B------:R-:W-:Y:S05]  /*1f220*/  BSYNC B1 ;  /* 0x0000000000017941 */ /* 0x000fea0003800000 */
.L_x_545:
[----:B---3--:R-:W3:Y:S01]  /*1f230*/  LDL.LU R5, [R1+0x44c] ;  /* 0x00044c0001057983 */ /* 0x008ee20000300800 */
[----:B-----5:R-:W-:Y:S01]  /*1f240*/  LOP3.LUT R4, R4, 0xff, RZ, 0xc0, !PT ;  /* 0x000000ff04047812 */ /* 0x020fe200078ec0ff */
[----:B------:R-:W-:Y:S01]  /*1f250*/  BSSY B1, `(.L_x_547) ;  /* 0x000000b000017945 */ /* 0x000fe20003800000 */
[----:B------:R-:W-:Y:S02]  /*1f260*/  ISETP.LT.OR P1, PT, R0, 0x9, !P1 ;  /* 0x000000090000780c */ /* 0x000fe40004f21670 */
[----:B------:R-:W-:Y:S02]  /*1f270*/  F2FP.F16.E4M3.UNPACK_B R4, R4 ;  /* 0x00000004ff04723e */ /* 0x000fe400020006ff */
[----:B------:R-:W-:-:S03]  /*1f280*/  PRMT R0, RZ, 0x7610, R0 ;  /* 0x00007610ff007816 */ /* 0x000fc60000000000 */
[----:B------:R-:W-:-:S05]  /*1f290*/  HADD2.F32 R4, -RZ, R4.H0_H0 ;  /* 0x20000004ff047230 */ /* 0x000fca0000004100 */
[----:B------:R-:W-:-:S04]  /*1f2a0*/  FMUL R4, R4, UR26 ;  /* 0x0000001a04047c20 */ /* 0x000fc80008400000 */
[----:B---3--:R-:W-:-:S05]  /*1f2b0*/  FFMA R4, R5, UR27, R4 ;  /* 0x0000001b05047c23 */ /* 0x008fca0008000004 */
[----:B------:R-:W-:-:S05]  /*1f2c0*/  F2FP.SATFINITE.E4M3.F32.PACK_AB_MERGE_C R5, RZ, R4, RZ ;  /* 0x00000004ff05723e */ /* 0x000fca00048070ff */
[----:B------:R3:W-:Y:S01]  /*1f2d0*/  @!P0 STG.E.U8 desc[UR20][R26.64+0x1f8], R5 ;  /* 0x0001f8051a008986 */ /* 0x0007e2000c101114 */
[----:B------:R-:W-:Y:S05]  /*1f2e0*/  @P1 BRA `(.L_x_548) ;  /* 0x0000000000041947 */ /* 0x000fea0003800000 */
[----:B------:R0:W5:Y:S02]  /*1f2f0*/  LDG.E.U8 R0, desc[UR20][R2.64+0x1f9] ;  /* 0x0001f91402007981 */ /* 0x000164000c1e1100 */
.L_x_548:
[----:B------:R-:W-:Y:S05]  /*1f300*/  BSYNC B1 ;  /* 0x0000000000017941 */ /* 0x000fea0003800000 */
.L_x_547:
[----:B------:R-:W-:Y:S05]  /*1f310*/  @P1 BRA `(.L_x_549) ;  /* 0x0000005000781947 */ /* 0x000fea0003800000 */
[----:B0-2-4-:R-:W2:Y:S01]  /*1f320*/  LDL.LU R2, [R1+0x450] ;  /* 0x0004500001027983 */ /* 0x015ea20000300800 */
[----:B-----5:R-:W-:-:S04]  /*1f330*/  LOP3.LUT R0, R0, 0xff, RZ, 0xc0, !PT ;  /* 0x000000ff00007812 */ /* 0x020fc800078ec0ff */
[----:B------:R-:W-:-:S05]  /*1f340*/  F2FP.F16.E4M3.UNPACK_B R0, R0 ;  /* 0x00000000ff00723e */ /* 0x000fca00020006ff */
[----:B------:R-:W-:-:S05]  /*1f350*/  HADD2.F32 R0, -RZ, R0.H0_H0 ;  /* 0x20000000ff007230 */ /* 0x000fca0000004100 */
[----:B------:R-:W-:-:S04]  /*1f360*/  FMUL R0, R0, UR26 ;  /* 0x0000001a00007c20 */ /* 0x000fc80008400000 */
[----:B--2---:R-:W-:-:S05]  /*1f370*/  FFMA R0, R2, UR27, R0 ;  /* 0x0000001b02007c23 */ /* 0x004fca0008000000 */
[----:B------:R-:W-:-:S05]  /*1f380*/  F2FP.SATFINITE.E4M3.F32.PACK_AB_MERGE_C R3, RZ, R0, RZ ;  /* 0x00000000ff03723e */ /* 0x000fca00048070ff */
[----:B------:R0:W-:Y:S01]  /*1f390*/  STG.E.U8 desc[UR20][R26.64+0x1f9], R3 ;  /* 0x0001f9031a007986 */ /* 0x0001e2000c101114 */
[----:B------:R-:W-:Y:S05]  /*1f3a0*/  BRA `(.L_x_549) ;  /* 0x0000005000547947 */ /* 0x000fea0003800000 */
.L_x_36:
[----:B------:R-:W-:Y:S01]  /*1f3b0*/  ISETP.GE.AND P0, PT, R30, 0x1, PT ;  /* 0x000000011e00780c */ /* 0x000fe20003f06270 */
[----:B------:R-:W-:Y:S01]  /*1f3c0*/  FMUL R3, R3, UR27 ;  /* 0x0000001b03037c20 */ /* 0x000fe20008400000 */
[----:B------:R-:W2:Y:S02]  /*1f3d0*/  LDL.LU R2, [R1+0x200] ;  /* 0x0002000001027983 */ /* 0x000ea40000300800 */
[----:B------:R-:W-:Y:S02]  /*1f3e0*/  ISETP.LT.OR P1, PT, R0, 0x1, !P0 ;  /* 0x000000010000780c */ /* 0x000fe40004721670 */
[----:B------:R-:W-:Y:S01]  /*1f3f0*/  F2FP.SATFINITE.E4M3.F32.PACK_AB_MERGE_C R3, RZ, R3, RZ ;  /* 0x00000003ff03723e */ /* 0x000fe200048070ff */
[----:B------:R-:W-:Y:S01]  /*1f400*/  FMUL R4, R4, UR27 ;  /* 0x0000001b04047c20 */ /* 0x000fe20008400000 */
[----:B------:R-:W-:Y:S01]  /*1f410*/  ISETP.LT.OR P0, PT, R0, 0x9, !P0 ;  /* 0x000000090000780c */ /* 0x000fe20004701670 */
[----:B------:R-:W-:Y:S01]  /*1f420*/  FMUL R5, R5, UR27 ;  /* 0x0000001b05057c20 */ /* 0x000fe20008400000 */
[----:B------:R-:W-:Y:S01]  /*1f430*/  FMUL R6, R6, UR27 ;  /* 0x0000001b06067c20 */ /* 0x000fe20008400000 */
[----:B------:R-:W-:Y:S01]  /*1f440*/  FMUL R7, R7, UR27 ;  /* 0x0000001b07077c20 */ /* 0x000fe20008400000 */
[----:B------:R-:W-:Y:S01]  /*1f450*/  FMUL R8, R8, UR27 ;  /* 0x0000001b08087c20 */ /* 0x000fe20008400000 */
[----:B------:R-:W-:Y:S01]  /*1f460*/  FMUL R9, R9, UR27 ;  /* 0x0000001b09097c20 */ /* 0x000fe20008400000 */
[----:B------:R-:W-:Y:S01]  /*1f470*/  FMUL R10, R10, UR27 ;  /* 0x0000001b0a0a7c20 */ /* 0x000fe20008400000 */
[----:B------:R-:W-:Y:S01]  /*1f480*/  FMUL R11, R11, UR27 ;  /* 0x0000001b0b0b7c20 */ /* 0x000fe20008400000 */
[----:B------:R-:W-:Y:S01]  /*1f490*/  FMUL R12, R12, UR27 ;  /* 0x0000001b0c0c7c20 */ /* 0x000fe20008400000 */
[----:B------:R0:W-:Y:S01]  /*1f4a0*/  @!P1 STG.E.U8 desc[UR20][R24.64], R3 ;  /* 0x0000000318009986 */ /* 0x0001e2000c101114 */
[----:B------:R-:W-:Y:S01]  /*1f4b0*/  ISETP.GE.AND P1, PT, R30, 0x2, PT ;  /* 0x000000021e00780c */ /* 0x000fe20003f26270 */
[----:B------:R-:W-:Y:S01]  /*1f4c0*/  FMUL R14, R14, UR27 ;  /* 0x0000001b0e0e7c20 */ /* 0x000fe20008400000 */
[----:B------:R-:W-:Y:S01]  /*1f4d0*/  FMUL R13, R13, UR27 ;  /* 0x0000001b0d0d7c20 */ /* 0x000fe20008400000 */
[----:B------:R-:W-:Y:S01]  /*1f4e0*/  FMUL R15, R15, UR27 ;  /* 0x0000001b0f0f7c20 */ /* 0x000fe20008400000 */
[----:B------:R-:W-:Y:S01]  /*1f4f0*/  ISETP.LT.OR P2, PT, R0, 0x1, !P1 ;  /* 0x000000010000780c */ /* 0x000fe20004f41670 */
[----:B------:R-:W-:Y:S01]  /*1f500*/  FMUL R16, R16, UR27 ;  /* 0x0000001b10107c20 */ /* 0x000fe20008400000 */
[----:B------:R-:W-:Y:S01]  /*1f510*/  F2FP.SATFINITE.E4M3.F32.PACK_AB_MERGE_C R4, RZ, R4, RZ ;  /* 0x00000004ff04723e */ /* 0x000fe200048070ff */
[----:B------:R-:W-:Y:S01]  /*1f520*/  FMUL R17, R17, UR27 ;  /* 0x0000001b11117c20 */ /* 0x000fe20008400000 */
[----:B------:R-:W-:Y:S01]  /*1f530*/  F2FP.SATFINITE.E4M3.F32.PACK_AB_MERGE_C R5, RZ, R5, RZ ;  /* 0x00000005ff05723e */ /* 0x000fe200048070ff */
[----:B------:R-:W-:Y:S01]  /*1f540*/  FMUL R18, R18, UR27 ;  /* 0x0000001b12127c20 */ /* 0x000fe20008400000 */
[----:B------:R-:W-:Y:S01]  /*1f550*/  FMUL R20, R20, UR27 ;  /* 0x0000001b14147c20 */ /* 0x000fe20008400000 */
[----:B------:R-:W-:Y:S01]  /*1f560*/  FMUL R19, R19, UR27 ;  /* 0x0000001b13137c20 */ /* 0x000fe20008400000 */
[----:B------:R-:W-:Y:S01]  /*1f570*/  FMUL R21, R21, UR27 ;  /* 0x0000001b15157c20 */ /* 0x000fe20008400000 */
[----:B------:R-:W-:Y:S01]  /*1f580*/  FMUL R22, R22, UR27 ;  /* 0x0000001b16167c20 */ /* 0x000fe20008400000 */
[----:B------:R-:W3:Y:S04]  /*1f590*/  LDL.LU R31, [R1+0x204] ;  /* 0x00020400011f7983 */ /* 0x000ee80000300800 */
[----:B------:R-:W-:Y:S04]  /*1f5a0*/  @!P2 STG.E.U8 desc[UR20][R24.64+0x1], R4 ;  /* 0x000001041800a986 */ /* 0x000fe8000c101114 */
[----:B------:R1:W-:Y:S01]  /*1f5b0*/  @!P0 STG.E.U8 desc[UR20][R26.64], R5 ;  /* 0x000000051a008986 */ /* 0x0003e2000c101114 */
[----:B------:R-:W-:-:S02]  /*1f5c0*/  ISETP.LT.OR P0, PT, R0, 0x9, !P1 ;  /* 0x000000090000780c */ /* 0x000fc40004f01670 */
[----:B------:R-:W-:Y:S01]  /*1f5d0*/  F2FP.SATFINITE.E4M3.F32.PACK_AB_MERGE_C R6, RZ, R6, RZ ;  /* 0x00000006ff06723e */ /* 0x000fe200048070ff */
[----:B------:R-:W4:Y:S01]  /*1f5e0*/  LDL.LU R34, [R1+0x208] ;  /* 0x0002080001227983 */ /* 0x000f220000300800 */
[----:B------:R-:W-:Y:S02]  /*1f5f0*/  ISETP.GE.AND P1, PT, R30, 0x9, PT ;  /* 0x000000091e00780c */ /* 0x000fe40003f26270 */
[----:B------:R-:W-:Y:S01]  /*1f600*/  F2FP.SATFINITE.E4M3.F32.PACK_AB_MERGE_C R7, RZ, R7, RZ ;  /* 0x00000007ff07723e */ /* 0x000fe200048070ff */
[----:B------:R-:W-:Y:S01]  /*1f610*/  FMUL R23, R23, UR27 ;  /* 0x0000001b17177c20 */ /* 0x000fe20008400000 */
[----:B------:R-:W-:Y:S01]  /*1f620*/  ISETP.LT.OR P2, PT, R0, 0x1, !P1 ;  /* 0x000000010000780c */ /* 0x000fe20004f41670 */
[----:B------:R-:W5:Y:S04]  /*1f630*/  LDL.LU R29, [R1+0x20c] ;  /* 0x00020c00011d7983 */ /* 0x000f680000300800 */
[----:B------:R-:W-:Y:S01]  /*1f640*/  @!P0 STG.E.U8 desc[UR20][R26.64+0x1], R6 ;  /* 0x000001061a008986 */ /* 0x000fe2000c101114 */
[----:B------:R-:W-:-:S02]  /*1f650*/  ISETP.GE.AND P0, PT, R30, 0xa, PT ;  /* 0x0000000a1e00780c */ /* 0x000fc40003f06270 */
[----:B------:R-:W-:Y:S01]  /*1f660*/  ISETP.LT.OR P1, PT, R0, 0x9, !P1 ;  /* 0x000000090000780c */ /* 0x000fe20004f21670 */
[----:B------:R-:W-:Y:S01]  /*1f670*/  FMUL R152, R152, UR27 ;  /* 0x0000001b98987c20 */ /* 0x000fe20008400000 */
[C---:B------:R-:W-:Y:S01]  /*1f680*/  ISETP.LT.OR P4, PT, R0.reuse, 0x1, !P0 ;  /* 0x000000010000780c */ /* 0x040fe20004781670 */
[----:B------:R-:W-:Y:S01]  /*1f690*/  FMUL R153, R153, UR27 ;  /* 0x0000001b99997c20 */ /* 0x000fe20008400000 */
[----:B------:R-:W-:Y:S01]  /*1f6a0*/  F2FP.SATFINITE.E4M3.F32.PACK_AB_MERGE_C R8, RZ, R8, RZ ;  /* 0x00000008ff08723e */ /* 0x000fe200048070ff */
[----:B------:R-:W-:Y:S01]  /*1f6b0*/  @!P2 STG.E.U8 desc[UR20][R24.64+0x8], R7 ;  /* 0x000008071800a986 */ /* 0x000fe2000c101114 */
[----:B------:R-:W-:Y:S02]  /*1f6c0*/  ISETP.LT.OR P0, PT, R0, 0x9, !P0 ;  /* 0x000000090000780c */ /* 0x000fe40004701670 */
[----:B------:R-:W-:Y:S01]  /*1f6d0*/  ISETP.GE.AND P2, PT, R30, 0x11, PT ;  /* 0x000000111e00780c */ /* 0x000fe20003f46270 */
[----:B------:R-:W5:Y:S01]  /*1f6e0*/  LDL.LU R33, [R1+0x210] ;  /* 0x0002100001217983 */ /* 0x000f620000300800 */
[----:B------:R-:W-:-:S02]  /*1f6f0*/  F2FP.SATFINITE.E4M3.F32.PACK_AB_MERGE_C R9, RZ, R9, RZ ;  /* 0x00000009ff09723e */ /* 0x000fc400048070ff */
[----:B------:R-:W-:Y:S01]  /*1f700*/  F2FP.SATFINITE.E4M3.F32.PACK_AB_MERGE_C R10, RZ, R10, RZ ;  /* 0x0000000aff0a723e */ /* 0x000fe200048070ff */
[----:B------:R-:W5:Y:S04]  /*1f710*/  LDL.LU R28, [R1+0x214] ;  /* 0x00021400011c7983 */ /* 0x000f680000300800 */
[----:B------:R-:W-:Y:S01]  /*1f720*/  @!P4 STG.E.U8 desc[UR20][R24.64+0x9], R8 ;  /* 0x000009081800c986 */ /* 0x000fe2000c101114 */
[----:B------:R-:W-:-:S03]  /*1f730*/  ISETP.LT.OR P4, PT, R0, 0x1, !P2 ;  /* 0x000000010000780c */ /* 0x000fc60005781670 */
[----:B------:R-:W-:Y:S01]  /*1f740*/  @!P1 STG.E.U8 desc[UR20][R26.64+0x8], R9 ;  /* 0x000008091a009986 */ /* 0x000fe2000c101114 */
[----:B------:R-:W-:Y:S02]  /*1f750*/  ISETP.GE.AND P1, PT, R30, 0x12, PT ;  /* 0x000000121e00780c */ /* 0x000fe40003f26270 */
[----:B------:R-:W-:Y:S01]  /*1f760*/  F2FP.SATFINITE.E4M3.F32.PACK_AB_MERGE_C R11, RZ, R11, RZ ;  /* 0x0000000bff0b723e */ /* 0x000fe200048070ff */
[----:B------:R-:W-:Y:S01]  /*1f770*/  @!P0 STG.E.U8 desc[UR20][R26.64+0x9], R10 ;  /* 0x0000090a1a008986 */ /* 0x000fe2000c101114 */
[C---:B------:R-:W-:Y:S02]  /*1f780*/  ISETP.LT.OR P5, PT, R0.reuse, 0x1, !P1 ;  /* 0x000000010000780c */ /* 0x040fe40004fa1670 */
[----:B------:R-:W-:Y:S01]  /*1f790*/  ISETP.LT.OR P0, PT, R0, 0x9, !P2 ;  /* 0x000000090000780c */ /* 0x000fe20005701670 */
[----:B------:R-:W-:Y:S01]  /*1f7a0*/  FMUL R154, R154, UR27 ;  /* 0x0000001b9a9a7c20 */ /* 0x000fe20008400000 */
[----:B------:R-:W-:Y:S01]  /*1f7b0*/  ISETP.LT.OR P1, PT, R0, 0x9, !P1 ;  /* 0x000000090000780c */ /* 0x000fe20004f21670 */
[----:B------:R-:W-:Y:S01]  /*1f7c0*/  FMUL R156, R156, UR27 ;  /* 0x0000001b9c9c7c20 */ /* 0x000fe20008400000 */
[----:B------:R-:W-:Y:S01]  /*1f7d0*/  ISETP.GE.AND P2, PT, R30, 0x19, PT ;  /* 0x000000191e00780c */ /* 0x000fe20003f46270 */
[----:B------:R-:W-:Y:S03]  /*1f7e0*/  @!P4 STG.E.U8 desc[UR20][R24.64+0x10], R11 ;  /* 0x0000100b1800c986 */ /* 0x000fe6000c101114 */
[----:B------:R-:W-:Y:S01]  /*1f7f0*/  ISETP.LT.OR P4, PT, R0, 0x1, !P2 ;  /* 0x000000010000780c */ /* 0x000fe20005781670 */
[----:B------:R-:W-:Y:S01]  /*1f800*/  FMUL R155, R155, UR27 ;  /* 0x0000001b9b9b7c20 */ /* 0x000fe20008400000 */
[----:B------:R-:W-:Y:S01]  /*1f810*/  F2FP.SATFINITE.E4M3.F32.PACK_AB_MERGE_C R12, RZ, R12, RZ ;  /* 0x0000000cff0c723e */ /* 0x000fe200048070ff */
[----:B------:R-:W-:Y:S01]  /*1f820*/  FMUL R158, R158, UR27 ;  /* 0x0000001b9e9e7c20 */ /* 0x000fe20008400000 */
[----:B------:R-:W-:Y:S01]  /*1f830*/  F2FP.SATFINITE.E4M3.F32.PACK_AB_MERGE_C R14, RZ, R14, RZ ;  /* 0x0000000eff0e723e */ /* 0x000fe200048070ff */
[----:B------:R-:W-:Y:S01]  /*1f840*/  FMUL R157, R157, UR27 ;  /* 0x0000001b9d9d7c20 */ /* 0x000fe20008400000 */
[----:B------:R-:W-:Y:S01]  /*1f850*/  F2FP.SATFINITE.E4M3.F32.PACK_AB_MERGE_C R13, RZ, R13, RZ ;  /* 0x0000000dff0d723e */ /* 0x000fe200048070ff */
[----:B------:R-:W-:Y:S01]  /*1f860*/  @!P5 STG.E.U8 desc[UR20][R24.64+0x11], R12 ;  /* 0x0000110c1800d986 */ /* 0x000fe2000c101114 */
[----:B------:R-:W-:-:S03]  /*1f870*/  F2FP.SATFINITE.E4M3.F32.PACK_AB_MERGE_C R15, RZ, R15, RZ ;  /* 0x0000000fff0f723e */ /* 0x000fc600048070ff */
[----:B------:R-:W-:Y:S01]  /*1f880*/  @!P1 STG.E.U8 desc[UR20][R26.64+0x11], R14 ;  /* 0x0000110e1a009986 */ /* 0x000fe2000c101114 */
[----:B------:R-:W-:-:S03]  /*1f890*/  ISETP.GE.AND P1, PT, R30, 0x1a, PT ;  /* 0x0000001a1e00780c */ /* 0x000fc60003f26270 */
[----:B------:R-:W-:Y:S01]  /*1f8a0*/  @!P0 STG.E.U8 desc[UR20][R26.64+0x10], R13 ;  /* 0x0000100d1a008986 */ /* 0x000fe2000c101114 */
[----:B------:R-:W-:-:S03]  /*1f8b0*/  ISETP.LT.OR P0, PT, R0, 0x9, !P2 ;  /* 0x000000090000780c */ /* 0x000fc60005701670 */
[----:B------:R-:W-:Y:S01]  /*1f8c0*/  @!P4 STG.E.U8 desc[UR20][R24.64+0x18], R15 ;  /* 0x0000180f1800c986 */ /* 0x000fe2000c101114 */
[C---:B------:R-:W-:Y:S02]  /*1f8d0*/  ISETP.LT.OR P4, PT, R0.reuse, 0x1, !P1 ;  /* 0x000000010000780c */ /* 0x040fe40004f81670 */
[----:B------:R-:W-:Y:S01]  /*1f8e0*/  ISETP.LT.OR P1, PT, R0, 0x9, !P1 ;  /* 0x000000090000780c */ /* 0x000fe20004f21670 */
[----:B------:R-:W-:Y:S01]  /*1f8f0*/  FMUL R160, R160, UR27 ;  /* 0x0000001ba0a07c20 */ /* 0x000fe20008400000 */
[----:B------:R-:W-:Y:S01]  /*1f900*/  F2FP.SATFINITE.E4M3.F32.PACK_AB_MERGE_C R16, RZ, R16, RZ ;  /* 0x00000010ff10723e */ /* 0x000fe200048070ff */
        /* <DEDUP_REMOVED lines=8> */
[----:B------:R-:W-:Y:S04]  /*1f990*/  @!P4 STG.E.U8 desc[UR20][R24.64+0x19], R16 ;  /* 0x000019101800c986 */ /* 0x000fe8000c101114 */
[----:B------:R-:W-:Y:S01]  /*1f9a0*/  @!P0 STG.E.U8 desc[UR20][R26.64+0x18], R17 ;  /* 0x000018111a008986 */ /* 0x000fe2000c101114 */
[----:B------:R-:W-:-:S03]  /*1f9b0*/  ISETP.GE.AND P0, PT, R30, 0x22, PT ;  /* 0x000000221e00780c */ /* 0x000fc60003f06270 */
[----:B------:R-:W-:Y:S01]  /*1f9c0*/  @!P1 STG.E.U8 desc[UR20][R26.64+0x19], R18 ;  /* 0x000019121a009986 */ /* 0x000fe2000c101114 */
[----:B------:R-:W-:Y:S02]  /*1f9d0*/  ISETP.GE.AND P1, PT, R30, 0x21, PT ;  /* 0x000000211e00780c */ /* 0x000fe40003f26270 */
[C---:B------:R-:W-:Y:S01]  /*1f9e0*/  ISETP.LT.OR P4, PT, R0.reuse, 0x1, !P0 ;  /* 0x000000010000780c */ /* 0x040fe20004781670 */
[----:B------:R-:W-:Y:S01]  /*1f9f0*/  FMUL R163, R163, UR27 ;  /* 0x0000001ba3a37c20 */ /* 0x000fe20008400000 */
[----:B------:R-:W-:Y:S01]  /*1fa00*/  ISETP.LT.OR P2, PT, R0, 0x1, !P1 ;  /* 0x000000010000780c */ /* 0x000fe20004f41670 */
[----:B------:R-:W-:Y:S01]  /*1fa10*/  FMUL R166, R166, UR27 ;  /* 0x0000001ba6a67c20 */ /* 0x000fe20008400000 */
[C---:B------:R-:W-:Y:S01]  /*1fa20*/  ISETP.LT.OR P1, PT, R0.reuse, 0x9, !P1 ;  /* 0x000000090000780c */ /* 0x040fe20004f21670 */
[----:B------:R-:W-:Y:S01]  /*1fa30*/  FMUL R165, R165, UR27 ;  /* 0x0000001ba5a57c20 */ /* 0x000fe20008400000 */
        /* <DEDUP_REMOVED lines=8> */
[----:B------:R-:W-:-:S03]  /*1fac0*/  ISETP.GE.AND P4, PT, R30, 0x29, PT ;  /* 0x000000291e00780c */ /* 0x000fc60003f86270 */
[----:B------:R-:W-:Y:S01]  /*1fad0*/  @!P2 STG.E.U8 desc[UR20][R24.64+0x20], R19 ;  /* 0x000020131800a986 */ /* 0x000fe2000c101114 */
[----:B------:R-:W-:-:S03]  /*1fae0*/  ISETP.GE.AND P2, PT, R30, 0x2a, PT ;  /* 0x0000002a1e00780c */ /* 0x000fc60003f46270 */
[----:B------:R-:W-:Y:S01]  /*1faf0*/  @!P1 STG.E.U8 desc[UR20][R26.64+0x20], R21 ;  /* 0x000020151a009986 */ /* 0x000fe2000c101114 */
[C---:B------:R-:W-:Y:S02]  /*1fb00*/  ISETP.LT.OR P1, PT, R0.reuse, 0x1, !P4 ;  /* 0x000000010000780c */ /* 0x040fe40006721670 */
[----:B------:R-:W-:Y:S01]  /*1fb10*/  ISETP.LT.OR P5, PT, R0, 0x1, !P2 ;  /* 0x000000010000780c */ /* 0x000fe200057a1670 */
[----:B------:R-:W-:Y:S01]  /*1fb20*/  @!P0 STG.E.U8 desc[UR20][R26.64+0x21], R22 ;  /* 0x000021161a008986 */ /* 0x000fe2000c101114 */
[----:B------:R-:W-:Y:S02]  /*1fb30*/  ISETP.GE.AND P0, PT, R30, 0x32, PT ;  /* 0x000000321e00780c */ /* 0x000fe40003f06270 */
[C---:B------:R-:W-:Y:S01]  /*1fb40*/  ISETP.LT.OR P4, PT, R0.reuse, 0x9, !P4 ;  /* 0x000000090000780c */ /* 0x040fe20006781670 */
[----:B------:R-:W-:Y:S01]  /*1fb50*/  FMUL R169, R169, UR27 ;  /* 0x0000001ba9a97c20 */ /* 0x000fe20008400000 */
[----:B------:R-:W-:Y:S01]  /*1fb60*/  ISETP.LT.OR P2, PT, R0, 0x9, !P2 ;  /* 0x000000090000780c */ /* 0x000fe20005741670 */
[----:B------:R-:W-:Y:S01]  /*1fb70*/  FMUL R172, R172, UR27 ;  /* 0x0000001bacac7c20 */ /* 0x000fe20008400000 */
[----:B------:R-:W-:Y:S01]  /*1fb80*/  ISETP.LT.OR P6, PT, R0, 0x1, !P0 ;  /* 0x000000010000780c */ /* 0x000fe200047c1670 */
[----:B------:R-:W-:Y:S01]  /*1fb90*/  FMUL R171, R171, UR27 ;  /* 0x0000001babab7c20 */ /* 0x000fe20008400000 */
[----:B------:R-:W-:Y:S01]  /*1fba0*/  F2FP.SATFINITE.E4M3.F32.PACK_AB_MERGE_C R152, RZ, R152, RZ ;  /* 0x00000098ff98723e */ /* 0x000fe200048070ff */
[----:B------:R-:W-:Y:S01]  /*1fbb0*/  @!P1 STG.E.U8 desc[UR20][R24.64+0x28], R23 ;  /* 0x0000281718009986 */ /* 0x000fe2000c101114 */
[----:B------:R-:W-:-:S02]  /*1fbc0*/  F2FP.SATFINITE.E4M3.F32.PACK_AB_MERGE_C R153, RZ, R153, RZ ;  /* 0x00000099ff99723e */ /* 0x000fc400048070ff */
[----:B------:R-:W-:Y:S01]  /*1fbd0*/  ISETP.GE.AND P1, PT, R30, 0x31, PT ;  /* 0x000000311e00780c */ /* 0x000fe20003f26270 */
[----:B------:R-:W-:Y:S01]  /*1fbe0*/  @!P5 STG.E.U8 desc[UR20][R24.64+0x29], R152 ;  /* 0x000029981800d986 */ /* 0x000fe2000c101114 */
[----:B------:R-:W-:Y:S02]  /*1fbf0*/  F2FP.SATFINITE.E4M3.F32.PACK_AB_MERGE_C R154, RZ, R154, RZ ;  /* 0x0000009aff9a723e */ /* 0x000fe400048070ff */
[----:B------:R-:W-:Y:S01]  /*1fc00*/  F2FP.SATFINITE.E4M3.F32.PACK_AB_MERGE_C R156, RZ, R156, RZ ;  /* 0x0000009cff9c723e */ /* 0x000fe200048070ff */
[----:B------:R-:W-:Y:S01]  /*1fc10*/  @!P4 STG.E.U8 desc[UR20][R26.64+0x28], R153 ;  /* 0x000028991a00c986 */ /* 0x000fe2000c101114 */
[----:B------:R-:W-:Y:S02]  /*1fc20*/  ISETP.LT.OR P5, PT, R0, 0x1, !P1 ;  /* 0x000000010000780c */ /* 0x000fe40004fa1670 */
[----:B------:R-:W-:Y:S01]  /*1fc30*/  ISETP.GE.AND P4, PT, R30, 0x3a, PT ;  /* 0x0000003a1e00780c */ /* 0x000fe20003f86270 */
[----:B------:R-:W-:Y:S01]  /*1fc40*/  FMUL R174, R174, UR27 ;  /* 0x0000001baeae7c20 */ /* 0x000fe20008400000 */
[C---:B------:R-:W-:Y:S01]  /*1fc50*/  ISETP.LT.OR P0, PT, R0.reuse, 0x9, !P0 ;  /* 0x000000090000780c */ /* 0x040fe20004701670 */
[----:B------:R-:W-:Y:S01]  /*1fc60*/  @!P2 STG.E.U8 desc[UR20][R26.64+0x29], R154 ;  /* 0x0000299a1a00a986 */ /* 0x000fe2000c101114 */
[----:B------:R-:W-:-:S03]  /*1fc70*/  ISETP.LT.OR P1, PT, R0, 0x9, !P1 ;  /* 0x000000090000780c */ /* 0x000fc60004f21670 */
[----:B------:R-:W-:Y:S01]  /*1fc80*/  @!P6 STG.E.U8 desc[UR20][R24.64+0x31], R156 ;  /* 0x0000319c1800e986 */ /* 0x000fe2000c101114 */
[----:B------:R-:W-:Y:S02]  /*1fc90*/  ISETP.LT.OR P6, PT, R0, 0x1, !P4 ;  /* 0x000000010000780c */ /* 0x000fe400067c1670 */
[----:B------:R-:W-:Y:S01]  /*1fca0*/  F2FP.SATFINITE.E4M3.F32.PACK_AB_MERGE_C R155, RZ, R155, RZ ;  /* 0x0000009bff9b723e */ /* 0x000fe200048070ff */
[----:B------:R-:W-:Y:S01]  /*1fcb0*/  FMUL R173, R173, UR27 ;  /* 0x0000001badad7c20 */ /* 0x000fe20008400000 */
[----:B------:R-:W-:Y:S01]  /*1fcc0*/  F2FP.SATFINITE.E4M3.F32.PACK_AB_MERGE_C R158, RZ, R158, RZ ;  /* 0x0000009eff9e723e */ /* 0x000fe200048070ff */
[----:B------:R-:W-:Y:S01]  /*1fcd0*/  FMUL R176, R176, UR27 ;  /* 0x0000001bb0b07c20 */ /* 0x000fe20008400000 */
[----:B------:R-:W-:Y:S01]  /*1fce0*/  ISETP.GE.AND P2, PT, R30, 0x39, PT ;  /* 0x000000391e00780c */ /* 0x000fe20003f46270 */
[----:B------:R-:W-:Y:S01]  /*1fcf0*/  @!P5 STG.E.U8 desc[UR20][R24.64+0x30], R155 ;  /* 0x0000309b1800d986 */ /* 0x000fe2000c101114 */
[----:B------:R-:W-:Y:S02]  /*1fd00*/  F2FP.SATFINITE.E4M3.F32.PACK_AB_MERGE_C R157, RZ, R157, RZ ;  /* 0x0000009dff9d723e */ /* 0x000fe400048070ff */
[----:B------:R-:W-:Y:S01]  /*1fd10*/  F2FP.SATFINITE.E4M3.F32.PACK_AB_MERGE_C R160, RZ, R160, RZ ;  /* 0x000000a0ffa0723e */ /* 0x000fe200048070ff */
[----:B------:R-:W-:Y:S01]  /*1fd20*/  @!P0 STG.E.U8 desc[UR20][R26.64+0x31], R158 ;  /* 0x0000319e1a008986 */ /* 0x000fe2000c101114 */
[----:B------:R-:W-:-:S02]  /*1fd30*/  ISETP.LT.OR P5, PT, R0, 0x1, !P2 ;  /* 0x000000010000780c */ /* 0x000fc400057a1670 */
        /* <DEDUP_REMOVED lines=26> */
[----:B0-----:R-:W-:Y:S01]  /*1fee0*/  F2FP.SATFINITE.E4M3.F32.PACK_AB_MERGE_C R3, RZ, R166, RZ ;  /* 0x000000a6ff03723e */ /* 0x001fe200048070ff */
[----:B------:R-:W-:Y:S01]  /*1fef0*/  FMUL R182, R182, UR27 ;  /* 0x0000001bb6b67c20 */ /* 0x000fe20008400000 */
[----:B------:R-:W-:Y:S01]  /*1ff00*/  ISETP.GE.AND P2, PT, R30, 0x49, PT ;  /* 0x000000491e00780c */ /* 0x000fe20003f46270 */
[----:B------:R-:W-:Y:S01]  /*1ff10*/  @!P5 STG.E.U8 desc[UR20][R24.64+0x40], R163 ;  /* 0x000040a31800d986 */ /* 0x000fe2000c101114 */
[----:B------:R-:W-:Y:S02]  /*1ff20*/  F2FP.SATFINITE.E4M3.F32.PACK_AB_MERGE_C R165, RZ, R165, RZ ;  /* 0x000000a5ffa5723e */ /* 0x000fe400048070ff */
[----:B-1----:R-:W-:Y:S01]  /*1ff30*/  F2FP.SATFINITE.E4M3.F32.PACK_AB_MERGE_C R5, RZ, R168, RZ ;  /* 0x000000a8ff05723e */ /* 0x002fe200048070ff */
[----:B------:R0:W-:Y:S01]  /*1ff40*/  @!P0 STG.E.U8 desc[UR20][R26.64+0x41], R3 ;  /* 0x000041031a008986 */ /* 0x0001e2000c101114 */
[----:B------:R-:W-:-:S02]  /*1ff50*/  ISETP.LT.OR P5, PT, R0, 0x1, !P2 ;  /* 0x000000010000780c */ /* 0x000fc400057a1670 */
[----:B------:R-:W-:Y:S01]  /*1ff60*/  ISETP.GE.AND P0, PT, R30, 0x52, PT ;  /* 0x000000521e00780c */ /* 0x000fe20003f06270 */
[----:B------:R-:W-:Y:S01]  /*1ff70*/  FMUL R181, R181, UR27 ;  /* 0x0000001bb5b57c20 */ /* 0x000fe20008400000 */
[C---:B------:R-:W-:Y:S01]  /*1ff80*/  ISETP.LT.OR P4, PT, R0.reuse, 0x9, !P4 ;  /* 0x000000090000780c */ /* 0x040fe20006781670 */
[----:B------:R-:W-:Y:S01]  /*1ff90*/  @!P1 STG.E.U8 desc[UR20][R26.64+0x40], R165 ;  /* 0x000040a51a009986 */ /* 0x000fe2000c101114 */
[----:B------:R-:W-:-:S03]  /*1ffa0*/  ISETP.LT.OR P2, PT, R0, 0x9, !P2 ;  /* 0x000000090000780c */ /* 0x000fc60005741670 */
[----:B------:R1:W-:Y:S01]  /*1ffb0*/  @!P6 STG.E.U8 desc[UR20][R24.64+0x49], R5 ;  /* 0x000049051800e986 */ /* 0x0003e2000c101114 */
        /* <DEDUP_REMOVED lines=8> */
[----:B------:R-:W-:Y:S01]  /*20040*/  ISETP.LT.OR P5, PT, R0, 0x1, !P1 ;  /* 0x000000010000780c */ /* 0x000fe20004fa1670 */
[----:B------:R0:W-:Y:S01]  /*20050*/  @!P4 STG.E.U8 desc[UR20][R26.64+0x49], R3 ;  /* 0x000049031a00c986 */ /* 0x0001e2000c101114 */
[----:B-1----:R-:W-:-:S02]  /*20060*/  F2FP.SATFINITE.E4M3.F32.PACK_AB_MERGE_C R5, RZ, R172, RZ ;  /* 0x000000acff05723e */ /* 0x002fc400048070ff */
        /* <DEDUP_REMOVED lines=193> */
[----:B------:R-:W-:Y:S01]  /*20c80*/  ISETP.LT.OR P6, PT, R0, 0x1, !P0 ;  /* 0x000000010000780c */ /* 0x000fe200047c1670 */
[----:B------:R-:W-:Y:S01]  /*20c90*/  FMUL R220, R220, UR27 ;  /* 0x0000001bdcdc7c20 */ /* 0x000fe20008400000 */
        /* <DEDUP_REMOVED lines=73> */
[----:B--2---:R-:W-:Y:S01]  /*21130*/  FMUL R2, R2, UR27 ;  /* 0x0000001b02027c20 */ /* 0x004fe20008400000 */
[----:B0-----:R-:W-:Y:S01]  /*21140*/  F2FP.SATFINITE.E4M3.F32.PACK_AB_MERGE_C R3, RZ, R234, RZ ;  /* 0x000000eaff03723e */ /* 0x001fe200048070ff */
[----:B------:R-:W2:Y:S01]  /*21150*/  LDL.LU R32, [R1+0x218] ;  /* 0x0002180001207983 */ /* 0x000ea20000300800 */
[----:B------:R-:W-:Y:S01]  /*21160*/  F2FP.SATFINITE.E4M3.F32.PACK_AB_MERGE_C R233, RZ, R233, RZ ;  /* 0x000000e9ffe9723e */ /* 0x000fe200048070ff */
[----:B----4-:R-:W-:Y:S01]  /*21170*/  FMUL R4, R34, UR27 ;  /* 0x0000001b22047c20 */ /* 0x010fe20008400000 */
[----:B------:R-:W-:Y:S01]  /*21180*/  ISETP.GE.AND P1, PT, R30, 0xd1, PT ;  /* 0x000000d11e00780c */ /* 0x000fe20003f26270 */
[----:B------:R-:W-:Y:S01]  /*21190*/  @!P5 STG.E.U8 desc[UR20][R24.64+0xc8], R231 ;  /* 0x0000c8e71800d986 */ /* 0x000fe2000c101114 */
[----:B------:R-:W-:Y:S01]  /*211a0*/  FMUL R235, R235, UR27 ;  /* 0x0000001bebeb7c20 */ /* 0x000fe20008400000 */
[----:B-1----:R-:W-:Y:S01]  /*211b0*/  F2FP.SATFINITE.E4M3.F32.PACK_AB_MERGE_C R5, RZ, R236, RZ ;  /* 0x000000ecff05723e */ /* 0x002fe200048070ff */
[----:B------:R-:W-:Y:S01]  /*211c0*/  FMUL R237, R237, UR27 ;  /* 0x0000001beded7c20 */ /* 0x000fe20008400000 */
[----:B------:R3:W-:Y:S01]  /*211d0*/  @!P4 STG.E.U8 desc[UR20][R26.64+0xc9], R3 ;  /* 0x0000c9031a00c986 */ /* 0x0007e2000c101114 */
[----:B------:R-:W-:-:S02]  /*211e0*/  F2FP.SATFINITE.E4M3.F32.PACK_AB_MERGE_C R9, RZ, R4, RZ ;  /* 0x00000004ff09723e */ /* 0x000fc400048070ff */
[C---:B------:R-:W-:Y:S01]  /*211f0*/  ISETP.LT.OR P5, PT, R0.reuse, 0x1, !P1 ;  /* 0x000000010000780c */ /* 0x040fe20004fa1670 */
[----:B------:R-:W-:Y:S01]  /*21200*/  @!P2 STG.E.U8 desc[UR20][R26.64+0xc8], R233 ;  /* 0x0000c8e91a00a986 */ /* 0x000fe2000c101114 */
[----:B------:R-:W-:Y:S02]  /*21210*/  F2FP.SATFINITE.E4M3.F32.PACK_AB_MERGE_C R235, RZ, R235, RZ ;  /* 0x000000ebffeb723e */ /* 0x000fe400048070ff */
[----:B------:R-:W-:Y:S01]  /*21220*/  ISETP.LT.OR P0, PT, R0, 0x9, !P0 ;  /* 0x000000090000780c */ /* 0x000fe20004701670 */
[----:B------:R0:W-:Y:S01]  /*21230*/  @!P6 STG.E.U8 desc[UR20][R24.64+0xd1], R5 ;  /* 0x0000d1051800e986 */ /* 0x0001e2000c101114 */
[----:B---3--:R-:W-:Y:S01]  /*21240*/  FMUL R3, R31, UR27 ;  /* 0x0000001b1f037c20 */ /* 0x008fe20008400000 */
[----:B-----5:R-:W-:Y:S02]  /*21250*/  FMUL R4, R28, UR27 ;  /* 0x0000001b1c047c20 */ /* 0x020fe40008400000 */
[----:B------:R-:W3:Y:S01]  /*21260*/  LDL.LU R31, [R1+0x21c] ;  /* 0x00021c00011f7983 */ /* 0x000ee20000300800 */
[----:B------:R-:W-:-:S02]  /*21270*/  ISETP.GE.AND P2, PT, R30, 0xd9, PT ;  /* 0x000000d91e00780c */ /* 0x000fc40003f46270 */
[----:B------:R-:W-:Y:S01]  /*21280*/  ISETP.LT.OR P1, PT, R0, 0x9, !P1 ;  /* 0x000000090000780c */ /* 0x000fe20004f21670 */
[----:B------:R-:W4:Y:S01]  /*21290*/  LDL.LU R35, [R1+0x220] ;  /* 0x0002200001237983 */ /* 0x000f220000300800 */
[----:B------:R-:W-:Y:S02]  /*212a0*/  ISETP.GE.AND P4, PT, R30, 0xda, PT ;  /* 0x000000da1e00780c */ /* 0x000fe40003f86270 */
[----:B0-----:R-:W-:Y:S01]  /*212b0*/  F2FP.SATFINITE.E4M3.F32.PACK_AB_MERGE_C R5, RZ, R2, RZ ;  /* 0x00000002ff05723e */ /* 0x001fe200048070ff */
[----:B------:R-:W-:Y:S01]  /*212c0*/  FMUL R2, R29, UR27 ;  /* 0x0000001b1d027c20 */ /* 0x000fe20008400000 */
[----:B------:R-:W-:Y:S01]  /*212d0*/  @!P5 STG.E.U8 desc[UR20][R24.64+0xd0], R235 ;  /* 0x0000d0eb1800d986 */ /* 0x000fe2000c101114 */
[----:B------:R-:W-:Y:S02]  /*212e0*/  ISETP.LT.OR P5, PT, R0, 0x1, !P2 ;  /* 0x000000010000780c */ /* 0x000fe400057a1670 */
[----:B------:R-:W-:Y:S01]  /*212f0*/  F2FP.SATFINITE.E4M3.F32.PACK_AB_MERGE_C R237, RZ, R237, RZ ;  /* 0x000000edffed723e */ /* 0x000fe200048070ff */
[----:B------:R-:W5:Y:S01]  /*21300*/  LDL.LU R29, [R1+0x224] ;  /* 0x00022400011d7983 */ /* 0x000f620000300800 */
[----:B------:R-:W-:-:S02]  /*21310*/  F2FP.SATFINITE.E4M3.F32.PACK_AB_MERGE_C R7, RZ, R3, RZ ;  /* 0x00000003ff07723e */ /* 0x000fc400048070ff */
[C---:B------:R-:W-:Y:S01]  /*21320*/  ISETP.LT.OR P6, PT, R0.reuse, 0x1, !P4 ;  /* 0x000000010000780c */ /* 0x040fe200067c1670 */
[----:B------:R-:W5:Y:S04]  /*21330*/  LDL.LU R34, [R1+0x228] ;  /* 0x0002280001227983 */ /* 0x000f680000300800 */
[----:B------:R-:W5:Y:S01]  /*21340*/  LDL.LU R28, [R1+0x22c] ;  /* 0x00022c00011c7983 */ /* 0x000f620000300800 */
[----:B------:R-:W-:Y:S01]  /*21350*/  ISETP.LT.OR P2, PT, R0, 0x9, !P2 ;  /* 0x000000090000780c */ /* 0x000fe20005741670 */
[----:B------:R-:W-:Y:S02]  /*21360*/  FMUL R3, R33, UR27 ;  /* 0x0000001b21037c20 */ /* 0x000fe40008400000 */
[----:B------:R-:W-:Y:S04]  /*21370*/  @!P1 STG.E.U8 desc[UR20][R26.64+0xd0], R237 ;  /* 0x0000d0ed1a009986 */ /* 0x000fe8000c101114 */
[----:B------:R-:W-:Y:S04]  /*21380*/  @!P0 STG.E.U8 desc[UR20][R26.64+0xd1], R5 ;  /* 0x0000d1051a008986 */ /* 0x000fe8000c101114 */
[----:B------:R0:W-:Y:S04]  /*21390*/  @!P5 STG.E.U8 desc[UR20][R24.64+0xd8], R7 ;  /* 0x0000d8071800d986 */ /* 0x0001e8000c101114 */
[----:B------:R-:W5:Y:S01]  /*213a0*/  LDL.LU R33, [R1+0x230] ;  /* 0x0002300001217983 */ /* 0x000f620000300800 */
[----:B------:R-:W-:-:S02]  /*213b0*/  F2FP.SATFINITE.E4M3.F32.PACK_AB_MERGE_C R11, RZ, R4, RZ ;  /* 0x00000004ff0b723e */ /* 0x000fc400048070ff */
[----:B0-----:R-:W-:Y:S01]  /*213c0*/  F2FP.SATFINITE.E4M3.F32.PACK_AB_MERGE_C R7, RZ, R2, RZ ;  /* 0x00000002ff07723e */ /* 0x001fe200048070ff */
[----:B------:R0:W-:Y:S04]  /*213d0*/  @!P6 STG.E.U8 desc[UR20][R24.64+0xd9], R9 ;  /* 0x0000d9091800e986 */ /* 0x0001e8000c101114 */
[----:B------:R1:W-:Y:S01]  /*213e0*/  @!P2 STG.E.U8 desc[UR20][R26.64+0xd8], R7 ;  /* 0x0000d8071a00a986 */ /* 0x0003e2000c101114 */
[----:B0-----:R-:W-:Y:S01]  /*213f0*/  F2FP.SATFINITE.E4M3.F32.PACK_AB_MERGE_C R9, RZ, R3, RZ ;  /* 0x00000003ff09723e */ /* 0x001fe200048070ff */
[----:B--2---:R-:W-:Y:S01]  /*21400*/  FMUL R5, R32, UR27 ;  /* 0x0000001b20057c20 */ /* 0x004fe20008400000 */
[----:B---3--:R-:W-:Y:S02]  /*21410*/  FMUL R2, R31, UR27 ;  /* 0x0000001b1f027c20 */ /* 0x008fe40008400000 */
[----:B------:R-:W2:Y:S04]  /*21420*/  LDL.LU R31, [R1+0x234] ;  /* 0x00023400011f7983 */ /* 0x000ea80000300800 */
[----:B------:R-:W3:Y:S01]  /*21430*/  LDL.LU R32, [R1+0x238] ;  /* 0x0002380001207983 */ /* 0x000ee20000300800 */
[----:B----4-:R-:W-:Y:S01]  /*21440*/  FMUL R3, R35, UR27 ;  /* 0x0000001b23037c20 */ /* 0x010fe20008400000 */
[----:B-----5:R-:W-:-:S02]  /*21450*/  FMUL R4, R29, UR27 ;  /* 0x0000001b1d047c20 */ /* 0x020fc40008400000 */
[----:B------:R-:W4:Y:S01]  /*21460*/  LDL.LU R29, [R1+0x23c] ;  /* 0x00023c00011d7983 */ /* 0x000f220000300800 */
[----:B-1----:R-:W-:-:S03]  /*21470*/  F2FP.SATFINITE.E4M3.F32.PACK_AB_MERGE_C R7, RZ, R2, RZ ;  /* 0x00000002ff07723e */ /* 0x002fc600048070ff */
[----:B------:R-:W5:Y:S01]  /*21480*/  LDL.LU R35, [R1+0x240] ;  /* 0x0002400001237983 */ /* 0x000f620000300800 */
[----:B------:R-:W-:-:S03]  /*21490*/  FMUL R2, R28, UR27 ;  /* 0x0000001b1c027c20 */ /* 0x000fc60008400000 */
[----:B------:R-:W5:Y:S01]  /*214a0*/  LDL.LU R28, [R1+0x244] ;  /* 0x00024400011c7983 */ /* 0x000f620000300800 */
[----:B------:R-:W-:Y:S02]  /*214b0*/  ISETP.GE.AND P1, PT, R30, 0xe1, PT ;  /* 0x000000e11e00780c */ /* 0x000fe40003f26270 */
[C---:B------:R-:W-:Y:S02]  /*214c0*/  ISETP.LT.OR P4, PT, R0.reuse, 0x9, !P4 ;  /* 0x000000090000780c */ /* 0x040fe40006781670 */
[----:B------:R-:W-:Y:S02]  /*214d0*/  ISETP.LT.OR P5, PT, R0, 0x1, !P1 ;  /* 0x000000010000780c */ /* 0x000fe40004fa1670 */
[----:B------:R-:W-:Y:S02]  /*214e0*/  ISETP.GE.AND P0, PT, R30, 0xe2, PT ;  /* 0x000000e21e00780c */ /* 0x000fe40003f06270 */
[C---:B------:R-:W-:Y:S02]  /*214f0*/  ISETP.LT.OR P1, PT, R0.reuse, 0x9, !P1 ;  /* 0x000000090000780c */ /* 0x040fe40004f21670 */
[----:B------:R-:W-:-:S02]  /*21500*/  ISETP.LT.OR P6, PT, R0, 0x1, !P0 ;  /* 0x000000010000780c */ /* 0x000fc400047c1670 */
[----:B------:R-:W-:Y:S02]  /*21510*/  ISETP.GE.AND P2, PT, R30, 0xe9, PT ;  /* 0x000000e91e00780c */ /* 0x000fe40003f46270 */
[----:B------:R-:W-:Y:S01]  /*21520*/  ISETP.LT.OR P0, PT, R0, 0x9, !P0 ;  /* 0x000000090000780c */ /* 0x000fe20004701670 */
[----:B------:R-:W-:Y:S01]  /*21530*/  @!P4 STG.E.U8 desc[UR20][R26.64+0xd9], R9 ;  /* 0x0000d9091a00c986 */ /* 0x000fe2000c101114 */
[----:B------:R-:W-:-:S03]  /*21540*/  F2FP.SATFINITE.E4M3.F32.PACK_AB_MERGE_C R13, RZ, R5, RZ ;  /* 0x00000005ff0d723e */ /* 0x000fc600048070ff */
[----:B------:R0:W-:Y:S01]  /*21550*/  @!P5 STG.E.U8 desc[UR20][R24.64+0xe0], R11 ;  /* 0x0000e00b1800d986 */ /* 0x0001e2000c101114 */
[----:B------:R-:W-:Y:S01]  /*21560*/  ISETP.LT.OR P5, PT, R0, 0x1, !P2 ;  /* 0x000000010000780c */ /* 0x000fe200057a1670 */
[----:B------:R-:W-:Y:S02]  /*21570*/  FMUL R5, R34, UR27 ;  /* 0x0000001b22057c20 */ /* 0x000fe40008400000 */
[----:B------:R-:W5:Y:S04]  /*21580*/  LDL.LU R34, [R1+0x248] ;  /* 0x0002480001227983 */ /* 0x000f680000300800 */
[----:B------:R-:W-:Y:S01]  /*21590*/  @!P6 STG.E.U8 desc[UR20][R24.64+0xe1], R13 ;  /* 0x0000e10d1800e986 */ /* 0x000fe2000c101114 */
[----:B0-----:R-:W-:-:S03]  /*215a0*/  F2FP.SATFINITE.E4M3.F32.PACK_AB_MERGE_C R11, RZ, R4, RZ ;  /* 0x00000004ff0b723e */ /* 0x001fc600048070ff */
[----:B------:R0:W-:Y:S01]  /*215b0*/  @!P1 STG.E.U8 desc[UR20][R26.64+0xe0], R7 ;  /* 0x0000e0071a009986 */ /* 0x0001e2000c101114 */
[----:B------:R-:W-:Y:S01]  /*215c0*/  F2FP.SATFINITE.E4M3.F32.PACK_AB_MERGE_C R9, RZ, R3, RZ ;  /* 0x00000003ff09723e */ /* 0x000fe200048070ff */
[----:B------:R-:W-:-:S04]  /*215d0*/  FMUL R3, R33, UR27 ;  /* 0x0000001b21037c20 */ /* 0x000fc80008400000 */
[----:B------:R-:W-:Y:S01]  /*215e0*/  @!P0 STG.E.U8 desc[UR20][R26.64+0xe1], R9 ;  /* 0x0000e1091a008986 */ /* 0x000fe2000c101114 */
[----:B0-----:R-:W-:-:S03]  /*215f0*/  F2FP.SATFINITE.E4M3.F32.PACK_AB_MERGE_C R7, RZ, R2, RZ ;  /* 0x00000002ff07723e */ /* 0x001fc600048070ff */
[----:B------:R0:W-:Y:S01]  /*21600*/  @!P5 STG.E.U8 desc[UR20][R24.64+0xe8], R11 ;  /* 0x0000e80b1800d986 */ /* 0x0001e2000c101114 */
[----:B------:R-:W-:Y:S01]  /*21610*/  F2FP.SATFINITE.E4M3.F32.PACK_AB_MERGE_C R13, RZ, R5, RZ ;  /* 0x00000005ff0d723e */ /* 0x000fe200048070ff */
[----:B--2---:R-:W-:Y:S02]  /*21620*/  FMUL R4, R31, UR27 ;  /* 0x0000001b1f047c20 */ /* 0x004fe40008400000 */
[----:B------:R-:W2:Y:S04]  /*21630*/  LDL.LU R31, [R1+0x24c] ;  /* 0x00024c00011f7983 */ /* 0x000ea80000300800 */
[----:B------:R-:W2:Y:S01]  /*21640*/  LDL.LU R33, [R1+0x250] ;  /* 0x0002500001217983 */ /* 0x000ea20000300800 */
[----:B---3--:R-:W-:Y:S01]  /*21650*/  FMUL R5, R32, UR27 ;  /* 0x0000001b20057c20 */ /* 0x008fe20008400000 */
[----:B----4-:R-:W-:-:S02]  /*21660*/  FMUL R2, R29, UR27 ;  /* 0x0000001b1d027c20 */ /* 0x010fc40008400000 */
[----:B------:R-:W3:Y:S01]  /*21670*/  LDL.LU R29, [R1+0x254] ;  /* 0x00025400011d7983 */ /* 0x000ee20000300800 */
[----:B0-----:R-:W-:-:S03]  /*21680*/  F2FP.SATFINITE.E4M3.F32.PACK_AB_MERGE_C R11, RZ, R4, RZ ;  /* 0x00000004ff0b723e */ /* 0x001fc600048070ff */
[----:B------:R-:W4:Y:S01]  /*21690*/  LDL.LU R32, [R1+0x258] ;  /* 0x0002580001207983 */ /* 0x000f220000300800 */
[----:B-----5:R-:W-:-:S03]  /*216a0*/  FMUL R4, R28, UR27 ;  /* 0x0000001b1c047c20 */ /* 0x020fc60008400000 */
[----:B------:R-:W5:Y:S01]  /*216b0*/  LDL.LU R28, [R1+0x25c] ;  /* 0x00025c00011c7983 */ /* 0x000f620000300800 */
[----:B------:R-:W-:-:S04]  /*216c0*/  ISETP.GE.AND P4, PT, R30, 0xea, PT ;  /* 0x000000ea1e00780c */ /* 0x000fc80003f86270 */
[C---:B------:R-:W-:Y:S02]  /*216d0*/  ISETP.LT.OR P6, PT, R0.reuse, 0x1, !P4 ;  /* 0x000000010000780c */ /* 0x040fe400067c1670 */
[----:B------:R-:W-:Y:S02]  /*216e0*/  ISETP.LT.OR P2, PT, R0, 0x9, !P2 ;  /* 0x000000090000780c */ /* 0x000fe40005741670 */
[----:B------:R-:W-:Y:S02]  /*216f0*/  ISETP.GE.AND P1, PT, R30, 0xf1, PT ;  /* 0x000000f11e00780c */ /* 0x000fe40003f26270 */
[C---:B------:R-:W-:Y:S02]  /*21700*/  ISETP.LT.OR P4, PT, R0.reuse, 0x9, !P4 ;  /* 0x000000090000780c */ /* 0x040fe40006781670 */
[----:B------:R-:W-:Y:S02]  /*21710*/  ISETP.LT.OR P5, PT, R0, 0x1, !P1 ;  /* 0x000000010000780c */ /* 0x000fe40004fa1670 */
[----:B------:R-:W-:-:S03]  /*21720*/  ISETP.GE.AND P0, PT, R30, 0xf2, PT ;  /* 0x000000f21e00780c */ /* 0x000fc60003f06270 */
[----:B------:R-:W-:Y:S01]  /*21730*/  @!P6 STG.E.U8 desc[UR20][R24.64+0xe9], R13 ;  /* 0x0000e90d1800e986 */ /* 0x000fe2000c101114 */
[C---:B------:R-:W-:Y:S02]  /*21740*/  ISETP.LT.OR P6, PT, R0.reuse, 0x1, !P0 ;  /* 0x000000010000780c */ /* 0x040fe400047c1670 */
[----:B------:R-:W-:Y:S01]  /*21750*/  F2FP.SATFINITE.E4M3.F32.PACK_AB_MERGE_C R9, RZ, R3, RZ ;  /* 0x00000003ff09723e */ /* 0x000fe200048070ff */
[----:B------:R0:W-:Y:S01]  /*21760*/  @!P2 STG.E.U8 desc[UR20][R26.64+0xe8], R7 ;  /* 0x0000e8071a00a986 */ /* 0x0001e2000c101114 */
[----:B------:R-:W-:Y:S01]  /*21770*/  ISETP.LT.OR P1, PT, R0, 0x9, !P1 ;  /* 0x000000090000780c */ /* 0x000fe20004f21670 */
[----:B------:R-:W-:Y:S02]  /*21780*/  FMUL R3, R35, UR27 ;  /* 0x0000001b23037c20 */ /* 0x000fe40008400000 */
[----:B------:R-:W4:Y:S04]  /*21790*/  LDL.LU R35, [R1+0x260] ;  /* 0x0002600001237983 */ /* 0x000f280000300800 */
        /* <DEDUP_REMOVED lines=12> */
[----:B------:R-:W-:Y:S01]  /*21860*/  FMUL R3, R33, UR27 ;  /* 0x0000001b21037c20 */ /* 0x000fe20008400000 */
[----:B---3--:R-:W-:-:S02]  /*21870*/  FMUL R4, R29, UR27 ;  /* 0x0000001b1d047c20 */ /* 0x008fc40008400000 */
[----:B------:R-:W3:Y:S01]  /*21880*/  LDL.LU R29, [R1+0x26c] ;  /* 0x00026c00011d7983 */ /* 0x000ee20000300800 */
[----:B0-----:R-:W-:-:S03]  /*21890*/  F2FP.SATFINITE.E4M3.F32.PACK_AB_MERGE_C R7, RZ, R2, RZ ;  /* 0x00000002ff07723e */ /* 0x001fc600048070ff */
[----:B------:R-:W3:Y:S01]  /*218a0*/  LDL.LU R33, [R1+0x270] ;  /* 0x0002700001217983 */ /* 0x000ee20000300800 */
[----:B-----5:R-:W-:-:S03]  /*218b0*/  FMUL R2, R28, UR27 ;  /* 0x0000001b1c027c20 */ /* 0x020fc60008400000 */
        /* <DEDUP_REMOVED lines=13> */
[----:B----4-:R-:W-:Y:S02]  /*21990*/  FMUL R5, R32, UR27 ;  /* 0x0000001b20057c20 */ /* 0x010fe40008400000 */
        /* <DEDUP_REMOVED lines=38> */
[----:B----4-:R-:W-:-:S04]  /*21c00*/  FMUL R5, R32, UR27 ;  /* 0x0000001b20057c20 */ /* 0x010fc80008400000 */
[----:B------:R-:W-:Y:S01]  /*21c10*/  @!P6 STG.E.U8 desc[UR20][R24.64+0x109], R13 ;  /* 0x0001090d1800e986 */ /* 0x000fe2000c101114 */
[----:B0-----:R-:W-:-:S03]  /*21c20*/  F2FP.SATFINITE.E4M3.F32.PACK_AB_MERGE_C R11, RZ, R4, RZ ;  /* 0x00000004ff0b723e */ /* 0x001fc600048070ff */
[----:B------:R0:W-:Y:S01]  /*21c30*/  @!P2 STG.E.U8 desc[UR20][R26.64+0x108], R7 ;  /* 0x000108071a00a986 */ /* 0x0001e2000c101114 */
[----:B------:R-:W-:Y:S01]  /*21c40*/  F2FP.SATFINITE.E4M3.F32.PACK_AB_MERGE_C R9, RZ, R3, RZ ;  /* 0x00000003ff09723e */ /* 0x000fe200048070ff */
[----:B--2---:R-:W-:Y:S02]  /*21c50*/  FMUL R2, R31, UR27 ;  /* 0x0000001b1f027c20 */ /* 0x004fe40008400000 */
[----:B------:R-:W2:Y:S04]  /*21c60*/  LDL.LU R31, [R1+0x294] ;  /* 0x00029400011f7983 */ /* 0x000ea80000300800 */
[----:B------:R-:W4:Y:S01]  /*21c70*/  LDL.LU R32, [R1+0x298] ;  /* 0x0002980001207983 */ /* 0x000f220000300800 */
        /* <DEDUP_REMOVED lines=33> */
[----:B----4-:R-:W-:Y:S01]  /*21e90*/  FMUL R5, R32, UR27 ;  /* 0x0000001b20057c20 */ /* 0x010fe20008400000 */
[----:B---3--:R-:W-:-:S02]  /*21ea0*/  FMUL R2, R29, UR27 ;  /* 0x0000001b1d027c20 */ /* 0x008fc40008400000 */
        /* <DEDUP_REMOVED lines=250> */
[----:B------:R1:W-:Y:S01]  /*22e50*/  @!P6 STG.E.U8 desc[UR20][R24.64+0x171], R13 ;  /* 0x0001710d1800e986 */ /* 0x0003e2000c101114 */
[----:B0-----:R-:W-:-:S03]  /*22e60*/  F2FP.SATFINITE.E4M3.F32.PACK_AB_MERGE_C R11, RZ, R4, RZ ;  /* 0x00000004ff0b723e */ /* 0x001fc600048070ff */
[----:B------:R0:W-:Y:S01]  /*22e70*/  @!P1 STG.E.U8 desc[UR20][R26.64+0x170], R7 ;  /* 0x000170071a009986 */ /* 0x0001e2000c101114 */
[----:B------:R-:W-:Y:S01]  /*22e80*/  F2FP.SATFINITE.E4M3.F32.PACK_AB_MERGE_C R9, RZ, R3, RZ ;  /* 0x00000003ff09723e */ /* 0x000fe200048070ff */
[----:B------:R-:W-:Y:S01]  /*22e90*/  FMUL R3, R33, UR27 ;  /* 0x0000001b21037c20 */ /* 0x000fe20008400000 */
[----:B-1----:R-:W-:Y:S02]  /*22ea0*/  F2FP.SATFINITE.E4M3.F32.PACK_AB_MERGE_C R13, RZ, R5, RZ ;  /* 0x00000005ff0d723e */ /* 0x002fe400048070ff */
[----:B0-----:R-:W-:Y:S01]  /*22eb0*/  F2FP.SATFINITE.E4M3.F32.PACK_AB_MERGE_C R7, RZ, R2, RZ ;  /* 0x00000002ff07723e */ /* 0x001fe200048070ff */
[----:B------:R-:W-:Y:S04]  /*22ec0*/  @!P0 STG.E.U8 desc[UR20][R26.64+0x171], R9 ;  /* 0x000171091a008986 */ /* 0x000fe8000c101114 */
[----:B------:R0:W-:Y:S01]  /*22ed0*/  @!P5 STG.E.U8 desc[UR20][R24.64+0x178], R11 ;  /* 0x0001780b1800d986 */ /* 0x0001e2000c101114 */
[----:B--2---:R-:W-:-:S03]  /*22ee0*/  FMUL R4, R31, UR27 ;  /* 0x0000001b1f047c20 */ /* 0x004fc60008400000 */
[----:B------:R-:W2:Y:S01]  /*22ef0*/  LDL.LU R31, [R1+0x36c] ;  /* 0x00036c00011f7983 */ /* 0x000ea20000300800 */
[----:B----4-:R-:W-:-:S03]  /*22f00*/  FMUL R5, R32, UR27 ;  /* 0x0000001b20057c20 */ /* 0x010fc60008400000 */
[----:B------:R-:W4:Y:S01]  /*22f10*/  LDL.LU R33, [R1+0x370] ;  /* 0x0003700001217983 */ /* 0x000f220000300800 */
[----:B0-----:R-:W-:Y:S01]  /*22f20*/  F2FP.SATFINITE.E4M3.F32.PACK_AB_MERGE_C R11, RZ, R4, RZ ;  /* 0x00000004ff0b723e */ /* 0x001fe200048070ff */
[----:B---3--:R-:W-:Y:S02]  /*22f30*/  FMUL R2, R29, UR27 ;  /* 0x0000001b1d027c20 */ /* 0x008fe40008400000 */
[----:B------:R-:W3:Y:S04]  /*22f40*/  LDL.LU R29, [R1+0x374] ;  /* 0x00037400011d7983 */ /* 0x000ee80000300800 */
[----:B------:R-:W3:Y:S01]  /*22f50*/  LDL.LU R32, [R1+0x378] ;  /* 0x0003780001207983 */ /* 0x000ee20000300800 */
[----:B-----5:R-:W-:-:S03]  /*22f60*/  FMUL R4, R28, UR27 ;  /* 0x0000001b1c047c20 */ /* 0x020fc60008400000 */
[----:B------:R-:W5:Y:S01]  /*22f70*/  LDL.LU R28, [R1+0x37c] ;  /* 0x00037c00011c7983 */ /* 0x000f620000300800 */
[----:B------:R-:W-:-:S04]  /*22f80*/  ISETP.GE.AND P4, PT, R30, 0x17a, PT ;  /* 0x0000017a1e00780c */ /* 0x000fc80003f86270 */
[----:B------:R-:W-:Y:S02]  /*22f90*/  ISETP.LT.OR P6, PT, R0, 0x1, !P4 ;  /* 0x000000010000780c */ /* 0x000fe400067c1670 */
[----:B------:R-:W-:Y:S02]  /*22fa0*/  ISETP.GE.AND P1, PT, R30, 0x181, PT ;  /* 0x000001811e00780c */ /* 0x000fe40003f26270 */
[C---:B------:R-:W-:Y:S02]  /*22fb0*/  ISETP.LT.OR P4, PT, R0.reuse, 0x9, !P4 ;  /* 0x000000090000780c */ /* 0x040fe40006781670 */
[C---:B------:R-:W-:Y:S02]  /*22fc0*/  ISETP.LT.OR P2, PT, R0.reuse, 0x9, !P2 ;  /* 0x000000090000780c */ /* 0x040fe40005741670 */
[----:B------:R-:W-:Y:S02]  /*22fd0*/  ISETP.LT.OR P5, PT, R0, 0x1, !P1 ;  /* 0x000000010000780c */ /* 0x000fe40004fa1670 */
[----:B------:R-:W-:-:S02]  /*22fe0*/  ISETP.GE.AND P0, PT, R30, 0x182, PT ;  /* 0x000001821e00780c */ /* 0x000fc40003f06270 */
[----:B------:R-:W-:Y:S01]  /*22ff0*/  F2FP.SATFINITE.E4M3.F32.PACK_AB_MERGE_C R9, RZ, R3, RZ ;  /* 0x00000003ff09723e */ /* 0x000fe200048070ff */
[----:B------:R0:W-:Y:S01]  /*23000*/  @!P6 STG.E.U8 desc[UR20][R24.64+0x179], R13 ;  /* 0x0001790d1800e986 */ /* 0x0001e2000c101114 */
[C---:B------:R-:W-:Y:S02]  /*23010*/  ISETP.LT.OR P6, PT, R0.reuse, 0x1, !P0 ;  /* 0x000000010000780c */ /* 0x040fe400047c1670 */
[----:B------:R-:W-:Y:S01]  /*23020*/  ISETP.LT.OR P1, PT, R0, 0x9, !P1 ;  /* 0x000000090000780c */ /* 0x000fe20004f21670 */
[----:B------:R-:W-:Y:S01]  /*23030*/  @!P4 STG.E.U8 desc[UR20][R26.64+0x179], R9 ;  /* 0x000179091a00c986 */ /* 0x000fe2000c101114 */
[----:B------:R-:W-:Y:S02]  /*23040*/  ISETP.GE.AND P4, PT, R30, 0x189, PT ;  /* 0x000001891e00780c */ /* 0x000fe40003f86270 */
[----:B------:R-:W-:Y:S01]  /*23050*/  ISETP.LT.OR P0, PT, R0, 0x9, !P0 ;  /* 0x000000090000780c */ /* 0x000fe20004701670 */
[----:B------:R1:W-:Y:S01]  /*23060*/  @!P2 STG.E.U8 desc[UR20][R26.64+0x178], R7 ;  /* 0x000178071a00a986 */ /* 0x0003e2000c101114 */
[----:B------:R-:W-:-:S03]  /*23070*/  FMUL R3, R35, UR27 ;  /* 0x0000001b23037c20 */ /* 0x000fc60008400000 */
[----:B------:R1:W-:Y:S01]  /*23080*/  @!P5 STG.E.U8 desc[UR20][R24.64+0x180], R11 ;  /* 0x0001800b1800d986 */ /* 0x0003e2000c101114 */
[----:B------:R-:W-:Y:S02]  /*23090*/  ISETP.LT.OR P5, PT, R0, 0x1, !P4 ;  /* 0x000000010000780c */ /* 0x000fe400067a1670 */
[----:B0-----:R-:W-:Y:S01]  /*230a0*/  F2FP.SATFINITE.E4M3.F32.PACK_AB_MERGE_C R13, RZ, R5, RZ ;  /* 0x00000005ff0d723e */ /* 0x001fe200048070ff */
[----:B------:R-:W5:Y:S01]  /*230b0*/  LDL.LU R35, [R1+0x380] ;  /* 0x0003800001237983 */ /* 0x000f620000300800 */
[----:B-1----:R-:W-:-:S03]  /*230c0*/  F2FP.SATFINITE.E4M3.F32.PACK_AB_MERGE_C R7, RZ, R2, RZ ;  /* 0x00000002ff07723e */ /* 0x002fc600048070ff */
[----:B------:R-:W-:Y:S01]  /*230d0*/  @!P6 STG.E.U8 desc[UR20][R24.64+0x181], R13 ;  /* 0x0001810d1800e986 */ /* 0x000fe2000c101114 */
[----:B------:R-:W-:Y:S02]  /*230e0*/  F2FP.SATFINITE.E4M3.F32.PACK_AB_MERGE_C R9, RZ, R3, RZ ;  /* 0x00000003ff09723e */ /* 0x000fe400048070ff */
[----:B------:R-:W-:Y:S01]  /*230f0*/  F2FP.SATFINITE.E4M3.F32.PACK_AB_MERGE_C R11, RZ, R4, RZ ;  /* 0x00000004ff0b723e */ /* 0x000fe200048070ff */
[----:B------:R0:W-:Y:S01]  /*23100*/  @!P1 STG.E.U8 desc[UR20][R26.64+0x180], R7 ;  /* 0x000180071a009986 */ /* 0x0001e2000c101114 */
[----:B------:R-:W-:-:S03]  /*23110*/  FMUL R5, R34, UR27 ;  /* 0x0000001b22057c20 */ /* 0x000fc60008400000 */
[----:B------:R-:W-:Y:S04]  /*23120*/  @!P0 STG.E.U8 desc[UR20][R26.64+0x181], R9 ;  /* 0x000181091a008986 */ /* 0x000fe8000c101114 */
[----:B------:R1:W-:Y:S01]  /*23130*/  @!P5 STG.E.U8 desc[UR20][R24.64+0x188], R11 ;  /* 0x0001880b1800d986 */ /* 0x0003e2000c101114 */
[----:B--2---:R-:W-:-:S03]  /*23140*/  FMUL R2, R31, UR27 ;  /* 0x0000001b1f027c20 */ /* 0x004fc60008400000 */
[----:B------:R-:W2:Y:S02]  /*23150*/  LDL.LU R31, [R1+0x384] ;  /* 0x00038400011f7983 */ /* 0x000ea40000300800 */
[----:B0-----:R-:W-:Y:S02]  /*23160*/  F2FP.SATFINITE.E4M3.F32.PACK_AB_MERGE_C R7, RZ, R2, RZ ;  /* 0x00000002ff07723e */ /* 0x001fe400048070ff */
[----:B------:R-:W2:Y:S01]  /*23170*/  LDL.LU R34, [R1+0x388] ;  /* 0x0003880001227983 */ /* 0x000ea20000300800 */
[----:B----4-:R-:W-:Y:S01]  /*23180*/  FMUL R3, R33, UR27 ;  /* 0x0000001b21037c20 */ /* 0x010fe20008400000 */
[----:B---3--:R-:W-:Y:S02]  /*23190*/  FMUL R4, R29, UR27 ;  /* 0x0000001b1d047c20 */ /* 0x008fe40008400000 */
[----:B------:R-:W3:Y:S01]  /*231a0*/  LDL.LU R29, [R1+0x38c] ;  /* 0x00038c00011d7983 */ /* 0x000ee20000300800 */
[----:B------:R-:W-:-:S03]  /*231b0*/  FMUL R2, R32, UR27 ;  /* 0x0000001b20027c20 */ /* 0x000fc60008400000 */
[----:B------:R-:W4:Y:S02]  /*231c0*/  LDL.LU R33, [R1+0x390] ;  /* 0x0003900001217983 */ /* 0x000f240000300800 */
[----:B-1----:R-:W-:Y:S01]  /*231d0*/  F2FP.SATFINITE.E4M3.F32.PACK_AB_MERGE_C R11, RZ, R2, RZ ;  /* 0x00000002ff0b723e */ /* 0x002fe200048070ff */
[----:B-----5:R-:W-:Y:S02]  /*231e0*/  FMUL R2, R28, UR27 ;  /* 0x0000001b1c027c20 */ /* 0x020fe40008400000 */
[----:B------:R-:W5:Y:S01]  /*231f0*/  LDL.LU R28, [R1+0x394] ;  /* 0x00039400011c7983 */ /* 0x000f620000300800 */
[----:B------:R-:W-:Y:S02]  /*23200*/  ISETP.GE.AND P2, PT, R30, 0x18a, PT ;  /* 0x0000018a1e00780c */ /* 0x000fe40003f46270 */
[----:B------:R-:W-:Y:S01]  /*23210*/  F2FP.SATFINITE.E4M3.F32.PACK_AB_MERGE_C R5, RZ, R5, RZ ;  /* 0x00000005ff05723e */ /* 0x000fe200048070ff */
[----:B------:R-:W4:Y:S01]  /*23220*/  LDL.LU R32, [R1+0x398] ;  /* 0x0003980001207983 */ /* 0x000f220000300800 */
[----:B------:R-:W-:-:S02]  /*23230*/  ISETP.LT.OR P6, PT, R0, 0x1, !P2 ;  /* 0x000000010000780c */ /* 0x000fc400057c1670 */
[----:B------:R-:W-:Y:S02]  /*23240*/  ISETP.GE.AND P0, PT, R30, 0x191, PT ;  /* 0x000001911e00780c */ /* 0x000fe40003f06270 */
[----:B------:R-:W-:Y:S02]  /*23250*/  ISETP.LT.OR P1, PT, R0, 0x9, !P4 ;  /* 0x000000090000780c */ /* 0x000fe40006721670 */
[----:B------:R-:W-:Y:S02]  /*23260*/  ISETP.GE.AND P4, PT, R30, 0x192, PT ;  /* 0x000001921e00780c */ /* 0x000fe40003f86270 */
[C---:B------:R-:W-:Y:S02]  /*23270*/  ISETP.LT.OR P2, PT, R0.reuse, 0x9, !P2 ;  /* 0x000000090000780c */ /* 0x040fe40005741670 */
[----:B------:R-:W-:-:S03]  /*23280*/  ISETP.LT.OR P5, PT, R0, 0x1, !P4 ;  /* 0x000000010000780c */ /* 0x000fc600067a1670 */
[----:B------:R0:W-:Y:S01]  /*23290*/  @!P6 STG.E.U8 desc[UR20][R24.64+0x189], R5 ;  /* 0x000189051800e986 */ /* 0x0001e2000c101114 */
[----:B------:R-:W-:Y:S02]  /*232a0*/  ISETP.LT.OR P6, PT, R0, 0x1, !P0 ;  /* 0x000000010000780c */ /* 0x000fe400047c1670 */
[----:B------:R-:W-:Y:S01]  /*232b0*/  F2FP.SATFINITE.E4M3.F32.PACK_AB_MERGE_C R9, RZ, R4, RZ ;  /* 0x00000004ff09723e */ /* 0x000fe200048070ff */
[----:B------:R1:W-:Y:S01]  /*232c0*/  @!P1 STG.E.U8 desc[UR20][R26.64+0x188], R7 ;  /* 0x000188071a009986 */ /* 0x0003e2000c101114 */
[----:B0-----:R-:W-:Y:S01]  /*232d0*/  F2FP.SATFINITE.E4M3.F32.PACK_AB_MERGE_C R5, RZ, R3, RZ ;  /* 0x00000003ff05723e */ /* 0x001fe200048070ff */
[----:B------:R-:W-:Y:S01]  /*232e0*/  FMUL R3, R35, UR27 ;  /* 0x0000001b23037c20 */ /* 0x000fe20008400000 */
[----:B-1----:R-:W-:-:S03]  /*232f0*/  F2FP.SATFINITE.E4M3.F32.PACK_AB_MERGE_C R7, RZ, R2, RZ ;  /* 0x00000002ff07723e */ /* 0x002fc600048070ff */
[----:B------:R0:W-:Y:S04]  /*23300*/  @!P2 STG.E.U8 desc[UR20][R26.64+0x189], R5 ;  /* 0x000189051a00a986 */ /* 0x0001e8000c101114 */
[----:B------:R-:W-:Y:S04]  /*23310*/  @!P6 STG.E.U8 desc[UR20][R24.64+0x190], R9 ;  /* 0x000190091800e986 */ /* 0x000fe8000c101114 */
[----:B------:R1:W-:Y:S01]  /*23320*/  @!P5 STG.E.U8 desc[UR20][R24.64+0x191], R11 ;  /* 0x0001910b1800d986 */ /* 0x0003e2000c101114 */
[----:B--2---:R-:W-:-:S03]  /*23330*/  FMUL R4, R31, UR27 ;  /* 0x0000001b1f047c20 */ /* 0x004fc60008400000 */
[----:B------:R-:W2:Y:S01]  /*23340*/  LDL.LU R31, [R1+0x39c] ;  /* 0x00039c00011f7983 */ /* 0x000ea20000300800 */
[----:B0-----:R-:W-:Y:S01]  /*23350*/  FMUL R5, R34, UR27 ;  /* 0x0000001b22057c20 */ /* 0x001fe20008400000 */
[----:B-1----:R-:W-:Y:S02]  /*23360*/  F2FP.SATFINITE.E4M3.F32.PACK_AB_MERGE_C R11, RZ, R4, RZ ;  /* 0x00000004ff0b723e */ /* 0x002fe400048070ff */
[----:B------:R-:W2:Y:S01]  /*23370*/  LDL.LU R35, [R1+0x3a0] ;  /* 0x0003a00001237983 */ /* 0x000ea20000300800 */
[----:B---3--:R-:W-:-:S03]  /*23380*/  FMUL R2, R29, UR27 ;  /* 0x0000001b1d027c20 */ /* 0x008fc60008400000 */
[----:B------:R-:W3:Y:S04]  /*23390*/  LDL.LU R29, [R1+0x3a4] ;  /* 0x0003a400011d7983 */ /* 0x000ee80000300800 */
[----:B------:R-:W3:Y:S01]  /*233a0*/  LDL.LU R34, [R1+0x3a8] ;  /* 0x0003a80001227983 */ /* 0x000ee20000300800 */
[----:B-----5:R-:W-:-:S03]  /*233b0*/  FMUL R4, R28, UR27 ;  /* 0x0000001b1c047c20 */ /* 0x020fc60008400000 */
[----:B------:R-:W5:Y:S01]  /*233c0*/  LDL.LU R28, [R1+0x3ac] ;  /* 0x0003ac00011c7983 */ /* 0x000f620000300800 */
[----:B------:R-:W-:Y:S02]  /*233d0*/  ISETP.LT.OR P0, PT, R0, 0x9, !P0 ;  /* 0x000000090000780c */ /* 0x000fe40004701670 */
[C---:B------:R-:W-:Y:S02]  /*233e0*/  ISETP.GE.AND P2, PT, R30.reuse, 0x199, PT ;  /* 0x000001991e00780c */ /* 0x040fe40003f46270 */
[----:B------:R-:W-:Y:S02]  /*233f0*/  ISETP.GE.AND P1, PT, R30, 0x19a, PT ;  /* 0x0000019a1e00780c */ /* 0x000fe40003f26270 */
[C---:B------:R-:W-:Y:S02]  /*23400*/  ISETP.LT.OR P4, PT, R0.reuse, 0x9, !P4 ;  /* 0x000000090000780c */ /* 0x040fe40006781670 */
[C---:B------:R-:W-:Y:S02]  /*23410*/  ISETP.LT.OR P5, PT, R0.reuse, 0x1, !P2 ;  /* 0x000000010000780c */ /* 0x040fe400057a1670 */
[----:B------:R-:W-:-:S02]  /*23420*/  ISETP.LT.OR P6, PT, R0, 0x1, !P1 ;  /* 0x000000010000780c */ /* 0x000fc40004fc1670 */
[----:B------:R-:W-:Y:S02]  /*23430*/  ISETP.LT.OR P2, PT, R0, 0x9, !P2 ;  /* 0x000000090000780c */ /* 0x000fe40005741670 */
[----:B------:R-:W-:Y:S01]  /*23440*/  F2FP.SATFINITE.E4M3.F32.PACK_AB_MERGE_C R9, RZ, R3, RZ ;  /* 0x00000003ff09723e */ /* 0x000fe200048070ff */
[----:B----4-:R-:W-:Y:S02]  /*23450*/  FMUL R3, R33, UR27 ;  /* 0x0000001b21037c20 */ /* 0x010fe40008400000 */
[----:B------:R-:W4:Y:S01]  /*23460*/  LDL.LU R33, [R1+0x3b0] ;  /* 0x0003b00001217983 */ /* 0x000f220000300800 */
[----:B------:R-:W-:Y:S01]  /*23470*/  F2FP.SATFINITE.E4M3.F32.PACK_AB_MERGE_C R13, RZ, R5, RZ ;  /* 0x00000005ff0d723e */ /* 0x000fe200048070ff */
[----:B------:R-:W-:Y:S02]  /*23480*/  FMUL R5, R32, UR27 ;  /* 0x0000001b20057c20 */ /* 0x000fe40008400000 */
[----:B------:R0:W-:Y:S04]  /*23490*/  @!P0 STG.E.U8 desc[UR20][R26.64+0x190], R7 ;  /* 0x000190071a008986 */ /* 0x0001e8000c101114 */
[----:B------:R-:W4:Y:S04]  /*234a0*/  LDL.LU R32, [R1+0x3b4] ;  /* 0x0003b40001207983 */ /* 0x000f280000300800 */
[----:B------:R-:W-:Y:S01]  /*234b0*/  @!P4 STG.E.U8 desc[UR20][R26.64+0x191], R9 ;  /* 0x000191091a00c986 */ /* 0x000fe2000c101114 */
[----:B0-----:R-:W-:-:S03]  /*234c0*/  F2FP.SATFINITE.E4M3.F32.PACK_AB_MERGE_C R7, RZ, R2, RZ ;  /* 0x00000002ff07723e */ /* 0x001fc600048070ff */
[----:B------:R0:W-:Y:S04]  /*234d0*/  @!P5 STG.E.U8 desc[UR20][R24.64+0x198], R11 ;  /* 0x0001980b1800d986 */ /* 0x0001e8000c101114 */
[----:B------:R-:W-:Y:S04]  /*234e0*/  @!P6 STG.E.U8 desc[UR20][R24.64+0x199], R13 ;  /* 0x0001990d1800e986 */ /* 0x000fe8000c101114 */
[----:B------:R1:W-:Y:S01]  /*234f0*/  @!P2 STG.E.U8 desc[UR20][R26.64+0x198], R7 ;  /* 0x000198071a00a986 */ /* 0x0003e2000c101114 */
[----:B0-----:R-:W-:Y:S01]  /*23500*/  F2FP.SATFINITE.E4M3.F32.PACK_AB_MERGE_C R11, RZ, R4, RZ ;  /* 0x00000004ff0b723e */ /* 0x001fe200048070ff */
[----:B--2---:R-:W-:-:S02]  /*23510*/  FMUL R2, R31, UR27 ;  /* 0x0000001b1f027c20 */ /* 0x004fc40008400000 */
[----:B------:R-:W2:Y:S03]  /*23520*/  LDL.LU R31, [R1+0x3b8] ;  /* 0x0003b800011f7983 */ /* 0x000ea60000300800 */
[----:B-1----:R-:W-:Y:S01]  /*23530*/  F2FP.SATFINITE.E4M3.F32.PACK_AB_MERGE_C R7, RZ, R2, RZ ;  /* 0x00000002ff07723e */ /* 0x002fe200048070ff */
[----:B---3--:R-:W-:Y:S02]  /*23540*/  FMUL R4, R29, UR27 ;  /* 0x0000001b1d047c20 */ /* 0x008fe40008400000 */
[----:B------:R-:W3:Y:S01]  /*23550*/  LDL.LU R29, [R1+0x3bc] ;  /* 0x0003bc00011d7983 */ /* 0x000ee20000300800 */
[----:B-----5:R-:W-:-:S03]  /*23560*/  FMUL R2, R28, UR27 ;  /* 0x0000001b1c027c20 */ /* 0x020fc60008400000 */
[----:B------:R-:W5:Y:S01]  /*23570*/  LDL.LU R28, [R1+0x3c0] ;  /* 0x0003c000011c7983 */ /* 0x000f620000300800 */
[----:B------:R-:W-:Y:S02]  /*23580*/  ISETP.LT.OR P1, PT, R0, 0x9, !P1 ;  /* 0x000000090000780c */ /* 0x000fe40004f21670 */
[C---:B------:R-:W-:Y:S02]  /*23590*/  ISETP.GE.AND P0, PT, R30.reuse, 0x1a1, PT ;  /* 0x000001a11e00780c */ /* 0x040fe40003f06270 */
[----:B------:R-:W-:Y:S02]  /*235a0*/  ISETP.GE.AND P4, PT, R30, 0x1a2, PT ;  /* 0x000001a21e00780c */ /* 0x000fe40003f86270 */
[C---:B------:R-:W-:Y:S02]  /*235b0*/  ISETP.LT.OR P5, PT, R0.reuse, 0x1, !P0 ;  /* 0x000000010000780c */ /* 0x040fe400047a1670 */
[----:B------:R-:W-:Y:S02]  /*235c0*/  ISETP.LT.OR P6, PT, R0, 0x1, !P4 ;  /* 0x000000010000780c */ /* 0x000fe400067c1670 */
[----:B------:R-:W-:Y:S01]  /*235d0*/  F2FP.SATFINITE.E4M3.F32.PACK_AB_MERGE_C R9, RZ, R3, RZ ;  /* 0x00000003ff09723e */ /* 0x000fe200048070ff */
[----:B------:R-:W-:-:S02]  /*235e0*/  FMUL R3, R35, UR27 ;  /* 0x0000001b23037c20 */ /* 0x000fc40008400000 */
[----:B------:R-:W5:Y:S01]  /*235f0*/  LDL.LU R35, [R1+0x3c4] ;  /* 0x0003c40001237983 */ /* 0x000f620000300800 */
[C---:B------:R-:W-:Y:S02]  /*23600*/  ISETP.LT.OR P0, PT, R0.reuse, 0x9, !P0 ;  /* 0x000000090000780c */ /* 0x040fe40004701670 */
[----:B------:R-:W-:Y:S01]  /*23610*/  F2FP.SATFINITE.E4M3.F32.PACK_AB_MERGE_C R13, RZ, R5, RZ ;  /* 0x00000005ff0d723e */ /* 0x000fe200048070ff */
[----:B------:R0:W-:Y:S01]  /*23620*/  @!P1 STG.E.U8 desc[UR20][R26.64+0x199], R9 ;  /* 0x000199091a009986 */ /* 0x0001e2000c101114 */
[----:B------:R-:W-:Y:S01]  /*23630*/  ISETP.LT.OR P4, PT, R0, 0x9, !P4 ;  /* 0x000000090000780c */ /* 0x000fe20006781670 */
[----:B------:R-:W-:Y:S02]  /*23640*/  FMUL R5, R34, UR27 ;  /* 0x0000001b22057c20 */ /* 0x000fe40008400000 */
[----:B------:R-:W5:Y:S04]  /*23650*/  LDL.LU R34, [R1+0x3c8] ;  /* 0x0003c80001227983 */ /* 0x000f680000300800 */
[----:B------:R1:W-:Y:S01]  /*23660*/  @!P5 STG.E.U8 desc[UR20][R24.64+0x1a0], R11 ;  /* 0x0001a00b1800d986 */ /* 0x0003e2000c101114 */
[----:B0-----:R-:W-:Y:S01]  /*23670*/  F2FP.SATFINITE.E4M3.F32.PACK_AB_MERGE_C R9, RZ, R3, RZ ;  /* 0x00000003ff09723e */ /* 0x001fe200048070ff */
[----:B----4-:R-:W-:-:S02]  /*23680*/  FMUL R3, R33, UR27 ;  /* 0x0000001b21037c20 */ /* 0x010fc40008400000 */
[----:B------:R-:W4:Y:S04]  /*23690*/  LDL.LU R33, [R1+0x3cc] ;  /* 0x0003cc0001217983 */ /* 0x000f280000300800 */
[----:B------:R0:W-:Y:S01]  /*236a0*/  @!P6 STG.E.U8 desc[UR20][R24.64+0x1a1], R13 ;  /* 0x0001a10d1800e986 */ /* 0x0001e2000c101114 */
[----:B-1----:R-:W-:Y:S01]  /*236b0*/  F2FP.SATFINITE.E4M3.F32.PACK_AB_MERGE_C R11, RZ, R4, RZ ;  /* 0x00000004ff0b723e */ /* 0x002fe200048070ff */
[----:B------:R-:W-:Y:S02]  /*236c0*/  FMUL R4, R32, UR27 ;  /* 0x0000001b20047c20 */ /* 0x000fe40008400000 */
[----:B------:R-:W4:Y:S01]  /*236d0*/  LDL.LU R32, [R1+0x3d0] ;  /* 0x0003d00001207983 */ /* 0x000f220000300800 */
[----:B0-----:R-:W-:-:S03]  /*236e0*/  F2FP.SATFINITE.E4M3.F32.PACK_AB_MERGE_C R13, RZ, R5, RZ ;  /* 0x00000005ff0d723e */ /* 0x001fc600048070ff */
[----:B------:R0:W-:Y:S04]  /*236f0*/  @!P0 STG.E.U8 desc[UR20][R26.64+0x1a0], R7 ;  /* 0x0001a0071a008986 */ /* 0x0001e8000c101114 */
[----:B------:R1:W-:Y:S01]  /*23700*/  @!P4 STG.E.U8 desc[UR20][R26.64+0x1a1], R9 ;  /* 0x0001a1091a00c986 */ /* 0x0003e2000c101114 */
[----:B0-----:R-:W-:Y:S02]  /*23710*/  F2FP.SATFINITE.E4M3.F32.PACK_AB_MERGE_C R7, RZ, R2, RZ ;  /* 0x00000002ff07723e */ /* 0x001fe400048070ff */
[----:B-1----:R-:W-:Y:S01]  /*23720*/  F2FP.SATFINITE.E4M3.F32.PACK_AB_MERGE_C R9, RZ, R3, RZ ;  /* 0x00000003ff09723e */ /* 0x002fe200048070ff */
[----:B--2---:R-:W-:Y:S02]  /*23730*/  FMUL R5, R31, UR27 ;  /* 0x0000001b1f057c20 */ /* 0x004fe40008400000 */
[----:B------:R-:W2:Y:S01]  /*23740*/  LDL.LU R31, [R1+0x3d4] ;  /* 0x0003d400011f7983 */ /* 0x000ea20000300800 */
[----:B---3--:R-:W-:-:S03]  /*23750*/  FMUL R2, R29, UR27 ;  /* 0x0000001b1d027c20 */ /* 0x008fc60008400000 */
[----:B------:R-:W3:Y:S01]  /*23760*/  LDL.LU R29, [R1+0x3d8] ;  /* 0x0003d800011d7983 */ /* 0x000ee20000300800 */
[----:B-----5:R-:W-:-:S03]  /*23770*/  FMUL R3, R28, UR27 ;  /* 0x0000001b1c037c20 */ /* 0x020fc60008400000 */
[----:B------:R-:W5:Y:S01]  /*23780*/  LDL.LU R28, [R1+0x3dc] ;  /* 0x0003dc00011c7983 */ /* 0x000f620000300800 */
[C---:B------:R-:W-:Y:S02]  /*23790*/  ISETP.GE.AND P2, PT, R30.reuse, 0x1a9, PT ;  /* 0x000001a91e00780c */ /* 0x040fe40003f46270 */
[----:B------:R-:W-:Y:S02]  /*237a0*/  ISETP.GE.AND P1, PT, R30, 0x1aa, PT ;  /* 0x000001aa1e00780c */ /* 0x000fe40003f26270 */
[C---:B------:R-:W-:Y:S02]  /*237b0*/  ISETP.LT.OR P5, PT, R0.reuse, 0x1, !P2 ;  /* 0x000000010000780c */ /* 0x040fe400057a1670 */
[C---:B------:R-:W-:Y:S02]  /*237c0*/  ISETP.LT.OR P6, PT, R0.reuse, 0x1, !P1 ;  /* 0x000000010000780c */ /* 0x040fe40004fc1670 */
[----:B------:R-:W-:Y:S02]  /*237d0*/  ISETP.LT.OR P2, PT, R0, 0x9, !P2 ;  /* 0x000000090000780c */ /* 0x000fe40005741670 */
[----:B------:R-:W-:-:S02]  /*237e0*/  ISETP.GE.AND P0, PT, R30, 0x1b1, PT ;  /* 0x000001b11e00780c */ /* 0x000fc40003f06270 */
[----:B------:R-:W-:Y:S02]  /*237f0*/  ISETP.LT.OR P1, PT, R0, 0x9, !P1 ;  /* 0x000000090000780c */ /* 0x000fe40004f21670 */
[----:B------:R-:W-:-:S03]  /*23800*/  ISETP.GE.AND P4, PT, R30, 0x1b2, PT ;  /* 0x000001b21e00780c */ /* 0x000fc60003f86270 */
[----:B------:R0:W-:Y:S01]  /*23810*/  @!P5 STG.E.U8 desc[UR20][R24.64+0x1a8], R11 ;  /* 0x0001a80b1800d986 */ /* 0x0001e2000c101114 */
[----:B------:R-:W-:-:S03]  /*23820*/  ISETP.LT.OR P5, PT, R0, 0x1, !P0 ;  /* 0x000000010000780c */ /* 0x000fc600047a1670 */
[----:B------:R1:W-:Y:S01]  /*23830*/  @!P6 STG.E.U8 desc[UR20][R24.64+0x1a9], R13 ;  /* 0x0001a90d1800e986 */ /* 0x0003e2000c101114 */
[C---:B------:R-:W-:Y:S02]  /*23840*/  ISETP.LT.OR P6, PT, R0.reuse, 0x1, !P4 ;  /* 0x000000010000780c */ /* 0x040fe400067c1670 */
[----:B------:R-:W-:Y:S02]  /*23850*/  ISETP.LT.OR P0, PT, R0, 0x9, !P0 ;  /* 0x000000090000780c */ /* 0x000fe40004701670 */
[----:B0-----:R-:W-:Y:S01]  /*23860*/  F2FP.SATFINITE.E4M3.F32.PACK_AB_MERGE_C R11, RZ, R4, RZ ;  /* 0x00000004ff0b723e */ /* 0x001fe200048070ff */
[----:B------:R-:W-:Y:S02]  /*23870*/  FMUL R4, R35, UR27 ;  /* 0x0000001b23047c20 */ /* 0x000fe40008400000 */
[----:B------:R-:W5:Y:S01]  /*23880*/  LDL.LU R35, [R1+0x3e0] ;  /* 0x0003e00001237983 */ /* 0x000f620000300800 */
[----:B-1----:R-:W-:Y:S01]  /*23890*/  F2FP.SATFINITE.E4M3.F32.PACK_AB_MERGE_C R13, RZ, R5, RZ ;  /* 0x00000005ff0d723e */ /* 0x002fe200048070ff */
[----:B------:R-:W-:-:S02]  /*238a0*/  FMUL R5, R34, UR27 ;  /* 0x0000001b22057c20 */ /* 0x000fc40008400000 */
[----:B------:R0:W-:Y:S04]  /*238b0*/  @!P2 STG.E.U8 desc[UR20][R26.64+0x1a8], R7 ;  /* 0x0001a8071a00a986 */ /* 0x0001e8000c101114 */
        /* <DEDUP_REMOVED lines=20> */
[----:B------:R-:W-:Y:S02]  /*23a00*/  ISETP.GE.AND P5, PT, R30, 0x1b9, PT ;  /* 0x000001b91e00780c */ /* 0x000fe40003fa6270 */
[----:B------:R-:W-:Y:S02]  /*23a10*/  ISETP.LT.OR P4, PT, R0, 0x9, !P4 ;  /* 0x000000090000780c */ /* 0x000fe40006781670 */
[----:B------:R-:W-:Y:S02]  /*23a20*/  ISETP.GE.AND P1, PT, R30, 0x1ba, PT ;  /* 0x000001ba1e00780c */ /* 0x000fe40003f26270 */
[C---:B------:R-:W-:Y:S02]  /*23a30*/  ISETP.LT.OR P2, PT, R0.reuse, 0x1, !P5 ;  /* 0x000000010000780c */ /* 0x040fe40006f41670 */
[C---:B------:R-:W-:Y:S02]  /*23a40*/  ISETP.LT.OR P6, PT, R0.reuse, 0x1, !P1 ;  /* 0x000000010000780c */ /* 0x040fe40004fc1670 */
[----:B------:R-:W-:-:S05]  /*23a50*/  ISETP.LT.OR P1, PT, R0, 0x9, !P1 ;  /* 0x000000090000780c */ /* 0x000fca0004f21670 */
[----:B------:R-:W-:Y:S04]  /*23a60*/  @!P4 STG.E.U8 desc[UR20][R26.64+0x1b1], R9 ;  /* 0x0001b1091a00c986 */ /* 0x000fe8000c101114 */
[----:B------:R0:W-:Y:S01]  /*23a70*/  @!P2 STG.E.U8 desc[UR20][R24.64+0x1b8], R11 ;  /* 0x0001b80b1800a986 */ /* 0x0001e2000c101114 */
[----:B------:R-:W-:Y:S02]  /*23a80*/  ISETP.GE.AND P2, PT, R30, 0x1c2, PT ;  /* 0x000001c21e00780c */ /* 0x000fe40003f46270 */
[C---:B------:R-:W-:Y:S01]  /*23a90*/  ISETP.LT.OR P0, PT, R0.reuse, 0x9, !P5 ;  /* 0x000000090000780c */ /* 0x040fe20006f01670 */
[----:B------:R-:W-:Y:S01]  /*23aa0*/  @!P6 STG.E.U8 desc[UR20][R24.64+0x1b9], R13 ;  /* 0x0001b90d1800e986 */ /* 0x000fe2000c101114 */
[----:B------:R-:W-:Y:S02]  /*23ab0*/  ISETP.LT.OR P6, PT, R0, 0x1, !P2 ;  /* 0x000000010000780c */ /* 0x000fe400057c1670 */
[----:B------:R-:W-:-:S02]  /*23ac0*/  ISETP.GE.AND P4, PT, R30, 0x1c1, PT ;  /* 0x000001c11e00780c */ /* 0x000fc40003f86270 */
[----:B------:R-:W-:Y:S02]  /*23ad0*/  F2FP.SATFINITE.E4M3.F32.PACK_AB_MERGE_C R3, RZ, R3, RZ ;  /* 0x00000003ff03723e */ /* 0x000fe400048070ff */
[----:B0-----:R-:W-:Y:S01]  /*23ae0*/  F2FP.SATFINITE.E4M3.F32.PACK_AB_MERGE_C R11, RZ, R2, RZ ;  /* 0x00000002ff0b723e */ /* 0x001fe200048070ff */
[----:B------:R-:W-:Y:S01]  /*23af0*/  FMUL R2, R35, UR27 ;  /* 0x0000001b23027c20 */ /* 0x000fe20008400000 */
[C---:B------:R-:W-:Y:S01]  /*23b00*/  ISETP.LT.OR P5, PT, R0.reuse, 0x1, !P4 ;  /* 0x000000010000780c */ /* 0x040fe200067a1670 */
[----:B------:R-:W5:Y:S01]  /*23b10*/  LDL.LU R35, [R1+0x3fc] ;  /* 0x0003fc0001237983 */ /* 0x000f620000300800 */
[----:B------:R-:W-:Y:S02]  /*23b20*/  ISETP.LT.OR P4, PT, R0, 0x9, !P4 ;  /* 0x000000090000780c */ /* 0x000fe40006781670 */
[----:B------:R-:W-:Y:S01]  /*23b30*/  F2FP.SATFINITE.E4M3.F32.PACK_AB_MERGE_C R5, RZ, R5, RZ ;  /* 0x00000005ff05723e */ /* 0x000fe200048070ff */
[----:B------:R0:W-:Y:S01]  /*23b40*/  @!P1 STG.E.U8 desc[UR20][R26.64+0x1b9], R3 ;  /* 0x0001b9031a009986 */ /* 0x0001e2000c101114 */
[----:B------:R-:W-:-:S03]  /*23b50*/  F2FP.SATFINITE.E4M3.F32.PACK_AB_MERGE_C R9, RZ, R4, RZ ;  /* 0x00000004ff09723e */ /* 0x000fc600048070ff */
[----:B------:R1:W-:Y:S04]  /*23b60*/  @!P0 STG.E.U8 desc[UR20][R26.64+0x1b8], R7 ;  /* 0x0001b8071a008986 */ /* 0x0003e8000c101114 */
[----:B------:R1:W-:Y:S01]  /*23b70*/  @!P6 STG.E.U8 desc[UR20][R24.64+0x1c1], R5 ;  /* 0x0001c1051800e986 */ /* 0x0003e2000c101114 */
[----:B----4-:R-:W-:Y:S01]  /*23b80*/  FMUL R4, R33, UR27 ;  /* 0x0000001b21047c20 */ /* 0x010fe20008400000 */
[----:B0-----:R-:W-:Y:S02]  /*23b90*/  FMUL R3, R34, UR27 ;  /* 0x0000001b22037c20 */ /* 0x001fe40008400000 */
[----:B------:R-:W4:Y:S04]  /*23ba0*/  LDL.LU R34, [R1+0x400] ;  /* 0x0004000001227983 */ /* 0x000f280000300800 */
[----:B------:R-:W4:Y:S01]  /*23bb0*/  LDL.LU R33, [R1+0x404] ;  /* 0x0004040001217983 */ /* 0x000f220000300800 */
[----:B-1----:R-:W-:-:S02]  /*23bc0*/  F2FP.SATFINITE.E4M3.F32.PACK_AB_MERGE_C R7, RZ, R3, RZ ;  /* 0x00000003ff07723e */ /* 0x002fc400048070ff */
[----:B------:R-:W-:Y:S01]  /*23bd0*/  F2FP.SATFINITE.E4M3.F32.PACK_AB_MERGE_C R5, RZ, R2, RZ ;  /* 0x00000002ff05723e */ /* 0x000fe200048070ff */
[----:B------:R-:W-:Y:S02]  /*23be0*/  FMUL R2, R32, UR27 ;  /* 0x0000001b20027c20 */ /* 0x000fe40008400000 */
[----:B------:R-:W4:Y:S04]  /*23bf0*/  LDL.LU R32, [R1+0x408] ;  /* 0x0004080001207983 */ /* 0x000f280000300800 */
[----:B------:R-:W-:Y:S04]  /*23c00*/  @!P5 STG.E.U8 desc[UR20][R24.64+0x1c0], R9 ;  /* 0x0001c0091800d986 */ /* 0x000fe8000c101114 */
[----:B------:R0:W-:Y:S02]  /*23c10*/  @!P4 STG.E.U8 desc[UR20][R26.64+0x1c0], R11 ;  /* 0x0001c00b1a00c986 */ /* 0x0001e4000c101114 */
[----:B0-----:R-:W-:Y:S01]  /*23c20*/  F2FP.SATFINITE.E4M3.F32.PACK_AB_MERGE_C R11, RZ, R2, RZ ;  /* 0x00000002ff0b723e */ /* 0x001fe200048070ff */
[----:B--2---:R-:W-:-:S02]  /*23c30*/  FMUL R3, R31, UR27 ;  /* 0x0000001b1f037c20 */ /* 0x004fc40008400000 */
[----:B------:R-:W2:Y:S03]  /*23c40*/  LDL.LU R31, [R1+0x40c] ;  /* 0x00040c00011f7983 */ /* 0x000ea60000300800 */
[----:B------:R-:W-:Y:S01]  /*23c50*/  F2FP.SATFINITE.E4M3.F32.PACK_AB_MERGE_C R13, RZ, R3, RZ ;  /* 0x00000003ff0d723e */ /* 0x000fe200048070ff */
[----:B---3--:R-:W-:Y:S02]  /*23c60*/  FMUL R2, R29, UR27 ;  /* 0x0000001b1d027c20 */ /* 0x008fe40008400000 */
[----:B------:R-:W3:Y:S01]  /*23c70*/  LDL.LU R29, [R1+0x410] ;  /* 0x00041000011d7983 */ /* 0x000ee20000300800 */
[----:B-----5:R-:W-:-:S03]  /*23c80*/  FMUL R3, R28, UR27 ;  /* 0x0000001b1c037c20 */ /* 0x020fc60008400000 */
[----:B------:R-:W5:Y:S01]  /*23c90*/  LDL.LU R28, [R1+0x414] ;  /* 0x00041400011c7983 */ /* 0x000f620000300800 */
[----:B------:R-:W-:Y:S02]  /*23ca0*/  ISETP.GE.AND P1, PT, R30, 0x1c9, PT ;  /* 0x000001c91e00780c */ /* 0x000fe40003f26270 */
[C---:B------:R-:W-:Y:S02]  /*23cb0*/  ISETP.LT.OR P2, PT, R0.reuse, 0x9, !P2 ;  /* 0x000000090000780c */ /* 0x040fe40005741670 */
[----:B------:R-:W-:Y:S02]  /*23cc0*/  ISETP.LT.OR P4, PT, R0, 0x1, !P1 ;  /* 0x000000010000780c */ /* 0x000fe40004f81670 */
[----:B------:R-:W-:-:S04]  /*23cd0*/  ISETP.GE.AND P0, PT, R30, 0x1ca, PT ;  /* 0x000001ca1e00780c */ /* 0x000fc80003f06270 */
[C---:B------:R-:W-:Y:S02]  /*23ce0*/  ISETP.LT.OR P5, PT, R0.reuse, 0x1, !P0 ;  /* 0x000000010000780c */ /* 0x040fe400047a1670 */
[----:B------:R-:W-:-:S03]  /*23cf0*/  ISETP.LT.OR P0, PT, R0, 0x9, !P0 ;  /* 0x000000090000780c */ /* 0x000fc60004701670 */
[----:B------:R0:W-:Y:S01]  /*23d00*/  @!P2 STG.E.U8 desc[UR20][R26.64+0x1c1], R5 ;  /* 0x0001c1051a00a986 */ /* 0x0001e2000c101114 */
[----:B------:R-:W-:Y:S02]  /*23d10*/  ISETP.GE.AND P2, PT, R30, 0x1d1, PT ;  /* 0x000001d11e00780c */ /* 0x000fe40003f46270 */
[C---:B------:R-:W-:Y:S01]  /*23d20*/  ISETP.LT.OR P1, PT, R0.reuse, 0x9, !P1 ;  /* 0x000000090000780c */ /* 0x040fe20004f21670 */
[----:B------:R1:W-:Y:S01]  /*23d30*/  @!P4 STG.E.U8 desc[UR20][R24.64+0x1c8], R7 ;  /* 0x0001c8071800c986 */ /* 0x0003e2000c101114 */
[----:B------:R-:W-:Y:S02]  /*23d40*/  ISETP.LT.OR P4, PT, R0, 0x1, !P2 ;  /* 0x000000010000780c */ /* 0x000fe40005781670 */
[----:B------:R-:W-:Y:S02]  /*23d50*/  F2FP.SATFINITE.E4M3.F32.PACK_AB_MERGE_C R9, RZ, R4, RZ ;  /* 0x00000004ff09723e */ /* 0x000fe400048070ff */
[----:B0-----:R-:W-:Y:S01]  /*23d60*/  F2FP.SATFINITE.E4M3.F32.PACK_AB_MERGE_C R5, RZ, R2, RZ ;  /* 0x00000002ff05723e */ /* 0x001fe200048070ff */
[----:B------:R-:W-:-:S02]  /*23d70*/  FMUL R2, R35, UR27 ;  /* 0x0000001b23027c20 */ /* 0x000fc40008400000 */
[----:B------:R-:W5:Y:S01]  /*23d80*/  LDL.LU R35, [R1+0x418] ;  /* 0x0004180001237983 */ /* 0x000f620000300800 */
[----:B-1----:R-:W-:-:S03]  /*23d90*/  F2FP.SATFINITE.E4M3.F32.PACK_AB_MERGE_C R7, RZ, R3, RZ ;  /* 0x00000003ff07723e */ /* 0x002fc600048070ff */
[----:B------:R0:W-:Y:S04]  /*23da0*/  @!P5 STG.E.U8 desc[UR20][R24.64+0x1c9], R9 ;  /* 0x0001c9091800d986 */ /* 0x0001e8000c101114 */
[----:B------:R1:W-:Y:S01]  /*23db0*/  @!P0 STG.E.U8 desc[UR20][R26.64+0x1c9], R13 ;  /* 0x0001c90d1a008986 */ /* 0x0003e2000c101114 */
[----:B----4-:R-:W-:-:S03]  /*23dc0*/  FMUL R4, R34, UR27 ;  /* 0x0000001b22047c20 */ /* 0x010fc60008400000 */
[----:B------:R-:W4:Y:S01]  /*23dd0*/  LDL.LU R34, [R1+0x41c] ;  /* 0x00041c0001227983 */ /* 0x000f220000300800 */
[----:B------:R-:W-:-:S03]  /*23de0*/  FMUL R3, R33, UR27 ;  /* 0x0000001b21037c20 */ /* 0x000fc60008400000 */
[----:B------:R-:W4:Y:S01]  /*23df0*/  LDL.LU R33, [R1+0x420] ;  /* 0x0004200001217983 */ /* 0x000f220000300800 */
[----:B0-----:R-:W-:Y:S02]  /*23e00*/  F2FP.SATFINITE.E4M3.F32.PACK_AB_MERGE_C R9, RZ, R2, RZ ;  /* 0x00000002ff09723e */ /* 0x001fe400048070ff */
[----:B-1----:R-:W-:Y:S01]  /*23e10*/  F2FP.SATFINITE.E4M3.F32.PACK_AB_MERGE_C R13, RZ, R3, RZ ;  /* 0x00000003ff0d723e */ /* 0x002fe200048070ff */
[----:B------:R-:W-:Y:S02]  /*23e20*/  FMUL R2, R32, UR27 ;  /* 0x0000001b20027c20 */ /* 0x000fe40008400000 */
[----:B------:R-:W4:Y:S04]  /*23e30*/  LDL.LU R32, [R1+0x424] ;  /* 0x0004240001207983 */ /* 0x000f280000300800 */
[----:B------:R0:W-:Y:S04]  /*23e40*/  @!P1 STG.E.U8 desc[UR20][R26.64+0x1c8], R11 ;  /* 0x0001c80b1a009986 */ /* 0x0001e8000c101114 */
[----:B------:R1:W-:Y:S01]  /*23e50*/  @!P4 STG.E.U8 desc[UR20][R24.64+0x1d0], R5 ;  /* 0x0001d0051800c986 */ /* 0x0003e2000c101114 */
[----:B0-----:R-:W-:-:S02]  /*23e60*/  F2FP.SATFINITE.E4M3.F32.PACK_AB_MERGE_C R11, RZ, R4, RZ ;  /* 0x00000004ff0b723e */ /* 0x001fc400048070ff */
        /* <DEDUP_REMOVED lines=8> */
[C---:B------:R-:W-:Y:S01]  /*23ef0*/  ISETP.LT.OR P2, PT, R0.reuse, 0x9, !P2 ;  /* 0x000000090000780c */ /* 0x040fe20005741670 */
[----:B------:R-:W5:Y:S01]  /*23f00*/  LDL.LU R36, [R1+0x434] ;  /* 0x0004340001247983 */ /* 0x000f620000300800 */
[----:B------:R-:W-:Y:S02]  /*23f10*/  ISETP.LT.OR P5, PT, R0, 0x1, !P1 ;  /* 0x000000010000780c */ /* 0x000fe40004fa1670 */
[----:B------:R-:W-:Y:S02]  /*23f20*/  ISETP.GE.AND P0, PT, R30, 0x1d9, PT ;  /* 0x000001d91e00780c */ /* 0x000fe40003f06270 */
[C---:B------:R-:W-:Y:S02]  /*23f30*/  ISETP.LT.OR P1, PT, R0.reuse, 0x9, !P1 ;  /* 0x000000090000780c */ /* 0x040fe40004f21670 */
[----:B------:R-:W-:-:S02]  /*23f40*/  ISETP.LT.OR P6, PT, R0, 0x1, !P0 ;  /* 0x000000010000780c */ /* 0x000fc400047c1670 */
[----:B------:R-:W-:Y:S02]  /*23f50*/  ISETP.GE.AND P4, PT, R30, 0x1da, PT ;  /* 0x000001da1e00780c */ /* 0x000fe40003f86270 */
[----:B------:R-:W-:-:S03]  /*23f60*/  ISETP.LT.OR P0, PT, R0, 0x9, !P0 ;  /* 0x000000090000780c */ /* 0x000fc60004701670 */
[----:B------:R-:W-:Y:S04]  /*23f70*/  @!P5 STG.E.U8 desc[UR20][R24.64+0x1d1], R7 ;  /* 0x0001d1071800d986 */ /* 0x000fe8000c101114 */
[----:B------:R0:W-:Y:S01]  /*23f80*/  @!P2 STG.E.U8 desc[UR20][R26.64+0x1d0], R9 ;  /* 0x0001d0091a00a986 */ /* 0x0001e2000c101114 */
[----:B------:R-:W-:-:S03]  /*23f90*/  ISETP.LT.OR P2, PT, R0, 0x1, !P4 ;  /* 0x000000010000780c */ /* 0x000fc60006741670 */
[----:B------:R-:W-:Y:S01]  /*23fa0*/  @!P1 STG.E.U8 desc[UR20][R26.64+0x1d1], R11 ;  /* 0x0001d10b1a009986 */ /* 0x000fe2000c101114 */
[----:B------:R-:W-:Y:S02]  /*23fb0*/  ISETP.GE.AND P1, PT, R30, 0x1e1, PT ;  /* 0x000001e11e00780c */ /* 0x000fe40003f26270 */
[C---:B------:R-:W-:Y:S01]  /*23fc0*/  ISETP.LT.OR P5, PT, R0.reuse, 0x9, !P4 ;  /* 0x000000090000780c */ /* 0x040fe200067a1670 */
[----:B------:R1:W-:Y:S01]  /*23fd0*/  @!P6 STG.E.U8 desc[UR20][R24.64+0x1d8], R13 ;  /* 0x0001d80d1800e986 */ /* 0x0003e2000c101114 */
[----:B0-----:R-:W-:Y:S01]  /*23fe0*/  F2FP.SATFINITE.E4M3.F32.PACK_AB_MERGE_C R9, RZ, R2, RZ ;  /* 0x00000002ff09723e */ /* 0x001fe200048070ff */
[----:B------:R-:W-:Y:S01]  /*23ff0*/  FMUL R2, R35, UR27 ;  /* 0x0000001b23027c20 */ /* 0x000fe20008400000 */
[----:B------:R-:W-:Y:S01]  /*24000*/  ISETP.LT.OR P6, PT, R0, 0x1, !P1 ;  /* 0x000000010000780c */ /* 0x000fe20004fc1670 */
[----:B------:R-:W5:Y:S01]  /*24010*/  LDL.LU R35, [R1+0x438] ;  /* 0x0004380001237983 */ /* 0x000f620000300800 */
[----:B------:R-:W-:Y:S02]  /*24020*/  F2FP.SATFINITE.E4M3.F32.PACK_AB_MERGE_C R7, RZ, R3, RZ ;  /* 0x00000003ff07723e */ /* 0x000fe400048070ff */
[----:B-1----:R-:W-:Y:S01]  /*24030*/  F2FP.SATFINITE.E4M3.F32.PACK_AB_MERGE_C R13, RZ, R2, RZ ;  /* 0x00000002ff0d723e */ /* 0x002fe200048070ff */
[----:B------:R-:W-:Y:S01]  /*24040*/  @!P2 STG.E.U8 desc[UR20][R24.64+0x1d9], R5 ;  /* 0x0001d9051800a986 */ /* 0x000fe2000c101114 */
[----:B------:R-:W-:-:S03]  /*24050*/  F2FP.SATFINITE.E4M3.F32.PACK_AB_MERGE_C R11, RZ, R4, RZ ;  /* 0x00000004ff0b723e */ /* 0x000fc600048070ff */
[----:B------:R0:W-:Y:S01]  /*24060*/  @!P0 STG.E.U8 desc[UR20][R26.64+0x1d8], R7 ;  /* 0x0001d8071a008986 */ /* 0x0001e2000c101114 */
[----:B----4-:R-:W-:Y:S01]  /*24070*/  FMUL R2, R33, UR27 ;  /* 0x0000001b21027c20 */ /* 0x010fe20008400000 */
[----:B------:R-:W-:Y:S02]  /*24080*/  FMUL R3, R34, UR27 ;  /* 0x0000001b22037c20 */ /* 0x000fe40008400000 */
[----:B------:R-:W4:Y:S02]  /*24090*/  LDL.LU R34, [R1+0x43c] ;  /* 0x00043c0001227983 */ /* 0x000f240000300800 */
[----:B0-----:R-:W-:Y:S01]  /*240a0*/  F2FP.SATFINITE.E4M3.F32.PACK_AB_MERGE_C R7, RZ, R2, RZ ;  /* 0x00000002ff07723e */ /* 0x001fe200048070ff */
[----:B------:R-:W-:Y:S01]  /*240b0*/  FMUL R4, R32, UR27 ;  /* 0x0000001b20047c20 */ /* 0x000fe20008400000 */
[----:B------:R-:W-:Y:S01]  /*240c0*/  @!P5 STG.E.U8 desc[UR20][R26.64+0x1d9], R9 ;  /* 0x0001d9091a00d986 */ /* 0x000fe2000c101114 */
[----:B------:R-:W-:-:S03]  /*240d0*/  F2FP.SATFINITE.E4M3.F32.PACK_AB_MERGE_C R5, RZ, R3, RZ ;  /* 0x00000003ff05723e */ /* 0x000fc600048070ff */
[----:B------:R0:W-:Y:S04]  /*240e0*/  @!P6 STG.E.U8 desc[UR20][R24.64+0x1e0], R11 ;  /* 0x0001e00b1800e986 */ /* 0x0001e8000c101114 */
[----:B------:R-:W4:Y:S04]  /*240f0*/  LDL.LU R33, [R1+0x440] ;  /* 0x0004400001217983 */ /* 0x000f280000300800 */
[----:B------:R-:W4:Y:S01]  /*24100*/  LDL.LU R32, [R1+0x448] ;  /* 0x0004480001207983 */ /* 0x000f220000300800 */
[----:B--2---:R-:W-:-:S03]  /*24110*/  FMUL R2, R31, UR27 ;  /* 0x0000001b1f027c20 */ /* 0x004fc60008400000 */
[----:B------:R-:W2:Y:S02]  /*24120*/  LDL.LU R31, [R1+0x444] ;  /* 0x00044400011f7983 */ /* 0x000ea40000300800 */
[----:B0-----:R-:W-:Y:S01]  /*24130*/  F2FP.SATFINITE.E4M3.F32.PACK_AB_MERGE_C R11, RZ, R2, RZ ;  /* 0x00000002ff0b723e */ /* 0x001fe200048070ff */
[----:B---3--:R-:W-:Y:S02]  /*24140*/  FMUL R2, R29, UR27 ;  /* 0x0000001b1d027c20 */ /* 0x008fe40008400000 */
[----:B------:R-:W3:Y:S01]  /*24150*/  LDL.LU R29, [R1+0x44c] ;  /* 0x00044c00011d7983 */ /* 0x000ee20000300800 */
[----:B-----5:R-:W-:-:S03]  /*24160*/  FMUL R3, R28, UR27 ;  /* 0x0000001b1c037c20 */ /* 0x020fc60008400000 */
[----:B------:R-:W5:Y:S01]  /*24170*/  LDL.LU R28, [R1+0x450] ;  /* 0x00045000011c7983 */ /* 0x000f620000300800 */
[----:B------:R-:W-:-:S04]  /*24180*/  ISETP.GE.AND P4, PT, R30, 0x1e2, PT ;  /* 0x000001e21e00780c */ /* 0x000fc80003f86270 */
[C---:B------:R-:W-:Y:S02]  /*24190*/  ISETP.LT.OR P2, PT, R0.reuse, 0x1, !P4 ;  /* 0x000000010000780c */ /* 0x040fe40006741670 */
[----:B------:R-:W-:Y:S02]  /*241a0*/  ISETP.LT.OR P5, PT, R0, 0x9, !P4 ;  /* 0x000000090000780c */ /* 0x000fe400067a1670 */
[----:B------:R-:W-:Y:S02]  /*241b0*/  ISETP.GE.AND P4, PT, R30, 0x1ea, PT ;  /* 0x000001ea1e00780c */ /* 0x000fe40003f86270 */
[----:B------:R-:W-:Y:S02]  /*241c0*/  ISETP.LT.OR P1, PT, R0, 0x9, !P1 ;  /* 0x000000090000780c */ /* 0x000fe40004f21670 */
[----:B------:R-:W-:-:S05]  /*241d0*/  ISETP.GE.AND P0, PT, R30, 0x1e9, PT ;  /* 0x000001e91e00780c */ /* 0x000fca0003f06270 */
[----:B------:R-:W-:Y:S01]  /*241e0*/  @!P2 STG.E.U8 desc[UR20][R24.64+0x1e1], R13 ;  /* 0x0001e10d1800a986 */ /* 0x000fe2000c101114 */
[C---:B------:R-:W-:Y:S02]  /*241f0*/  ISETP.LT.OR P2, PT, R0.reuse, 0x1, !P4 ;  /* 0x000000010000780c */ /* 0x040fe40006741670 */
[C---:B------:R-:W-:Y:S01]  /*24200*/  ISETP.LT.OR P6, PT, R0.reuse, 0x1, !P0 ;  /* 0x000000010000780c */ /* 0x040fe200047c1670 */
[----:B------:R-:W-:Y:S01]  /*24210*/  @!P5 STG.E.U8 desc[UR20][R26.64+0x1e1], R7 ;  /* 0x0001e1071a00d986 */ /* 0x000fe2000c101114 */
[----:B------:R-:W-:Y:S02]  /*24220*/  F2FP.SATFINITE.E4M3.F32.PACK_AB_MERGE_C R9, RZ, R4, RZ ;  /* 0x00000004ff09723e */ /* 0x000fe400048070ff */
[C---:B------:R-:W-:Y:S01]  /*24230*/  ISETP.LT.OR P0, PT, R0.reuse, 0x9, !P0 ;  /* 0x000000090000780c */ /* 0x040fe20004701670 */
[----:B------:R0:W-:Y:S01]  /*24240*/  @!P1 STG.E.U8 desc[UR20][R26.64+0x1e0], R5 ;  /* 0x0001e0051a009986 */ /* 0x0001e2000c101114 */
[----:B------:R-:W-:Y:S02]  /*24250*/  ISETP.LT.OR P1, PT, R0, 0x9, !P4 ;  /* 0x000000090000780c */ /* 0x000fe40006721670 */
[----:B------:R-:W-:-:S03]  /*24260*/  ISETP.GE.AND P4, PT, R30, 0x1f2, PT ;  /* 0x000001f21e00780c */ /* 0x000fc60003f86270 */
[----:B------:R-:W-:Y:S01]  /*24270*/  @!P2 STG.E.U8 desc[UR20][R24.64+0x1e9], R11 ;  /* 0x0001e90b1800a986 */ /* 0x000fe2000c101114 */
[----:B------:R-:W-:-:S03]  /*24280*/  ISETP.GE.AND P2, PT, R30, 0x1f1, PT ;  /* 0x000001f11e00780c */ /* 0x000fc60003f46270 */
[----:B------:R1:W-:Y:S01]  /*24290*/  @!P6 STG.E.U8 desc[UR20][R24.64+0x1e8], R9 ;  /* 0x0001e8091800e986 */ /* 0x0003e2000c101114 */
[C---:B------:R-:W-:Y:S02]  /*242a0*/  ISETP.LT.OR P5, PT, R0.reuse, 0x1, !P2 ;  /* 0x000000010000780c */ /* 0x040fe400057a1670 */
[----:B------:R-:W-:Y:S02]  /*242b0*/  ISETP.LT.OR P6, PT, R0, 0x1, !P4 ;  /* 0x000000010000780c */ /* 0x000fe400067c1670 */
[----:B0-----:R-:W-:Y:S01]  /*242c0*/  F2FP.SATFINITE.E4M3.F32.PACK_AB_MERGE_C R5, RZ, R2, RZ ;  /* 0x00000002ff05723e */ /* 0x001fe200048070ff */
[----:B------:R-:W-:Y:S01]  /*242d0*/  FMUL R2, R36, UR27 ;  /* 0x0000001b24027c20 */ /* 0x000fe20008400000 */
[----:B------:R-:W-:Y:S01]  /*242e0*/  F2FP.SATFINITE.E4M3.F32.PACK_AB_MERGE_C R7, RZ, R3, RZ ;  /* 0x00000003ff07723e */ /* 0x000fe200048070ff */
[----:B------:R-:W-:Y:S02]  /*242f0*/  FMUL R3, R35, UR27 ;  /* 0x0000001b23037c20 */ /* 0x000fe40008400000 */
[----:B------:R-:W-:Y:S01]  /*24300*/  @!P0 STG.E.U8 desc[UR20][R26.64+0x1e8], R5 ;  /* 0x0001e8051a008986 */ /* 0x000fe2000c101114 */
[----:B------:R-:W-:-:S02]  /*24310*/  ISETP.LT.OR P0, PT, R0, 0x9, !P2 ;  /* 0x000000090000780c */ /* 0x000fc40005701670 */
[----:B-1----:R-:W-:Y:S01]  /*24320*/  F2FP.SATFINITE.E4M3.F32.PACK_AB_MERGE_C R9, RZ, R2, RZ ;  /* 0x00000002ff09723e */ /* 0x002fe200048070ff */
[----:B------:R0:W-:Y:S01]  /*24330*/  @!P1 STG.E.U8 desc[UR20][R26.64+0x1e9], R7 ;  /* 0x0001e9071a009986 */ /* 0x0001e2000c101114 */
[----:B------:R-:W-:Y:S02]  /*24340*/  F2FP.SATFINITE.E4M3.F32.PACK_AB_MERGE_C R11, RZ, R3, RZ ;  /* 0x00000003ff0b723e */ /* 0x000fe400048070ff */
[C---:B------:R-:W-:Y:S02]  /*24350*/  ISETP.GE.AND P1, PT, R30.reuse, 0x1fa, PT ;  /* 0x000001fa1e00780c */ /* 0x040fe40003f26270 */
[----:B------:R-:W-:Y:S01]  /*24360*/  ISETP.GE.AND P2, PT, R30, 0x1f9, PT ;  /* 0x000001f91e00780c */ /* 0x000fe20003f46270 */
[----:B----4-:R-:W-:Y:S01]  /*24370*/  FMUL R2, R34, UR27 ;  /* 0x0000001b22027c20 */ /* 0x010fe20008400000 */
[----:B------:R1:W-:Y:S01]  /*24380*/  @!P5 STG.E.U8 desc[UR20][R24.64+0x1f0], R9 ;  /* 0x0001f0091800d986 */ /* 0x0003e2000c101114 */
[C---:B------:R-:W-:Y:S02]  /*24390*/  ISETP.LT.OR P4, PT, R0.reuse, 0x9, !P4 ;  /* 0x000000090000780c */ /* 0x040fe40006781670 */
[C---:B------:R-:W-:Y:S01]  /*243a0*/  ISETP.LT.OR P5, PT, R0.reuse, 0x1, !P2 ;  /* 0x000000010000780c */ /* 0x040fe200057a1670 */
[----:B------:R4:W-:Y:S01]  /*243b0*/  @!P6 STG.E.U8 desc[UR20][R24.64+0x1f1], R11 ;  /* 0x0001f10b1800e986 */ /* 0x0009e2000c101114 */
[----:B------:R-:W-:-:S02]  /*243c0*/  ISETP.LT.OR P6, PT, R0, 0x1, !P1 ;  /* 0x000000010000780c */ /* 0x000fc40004fc1670 */
[C---:B------:R-:W-:Y:S02]  /*243d0*/  ISETP.LT.OR P2, PT, R0.reuse, 0x9, !P2 ;  /* 0x000000090000780c */ /* 0x040fe40005741670 */
[----:B------:R-:W-:Y:S02]  /*243e0*/  ISETP.LT.OR P1, PT, R0, 0x9, !P1 ;  /* 0x000000090000780c */ /* 0x000fe40004f21670 */
[----:B------:R-:W-:Y:S01]  /*243f0*/  F2FP.SATFINITE.E4M3.F32.PACK_AB_MERGE_C R13, RZ, R2, RZ ;  /* 0x00000002ff0d723e */ /* 0x000fe200048070ff */
[----:B------:R-:W-:Y:S01]  /*24400*/  FMUL R0, R33, UR27 ;  /* 0x0000001b21007c20 */ /* 0x000fe20008400000 */
[----:B------:R-:W-:-:S04]  /*24410*/  FMUL R3, R32, UR27 ;  /* 0x0000001b20037c20 */ /* 0x000fc80008400000 */
[----:B0-----:R-:W-:Y:S02]  /*24420*/  F2FP.SATFINITE.E4M3.F32.PACK_AB_MERGE_C R7, RZ, R0, RZ ;  /* 0x00000000ff07723e */ /* 0x001fe400048070ff */
[----:B-1----:R-:W-:Y:S01]  /*24430*/  F2FP.SATFINITE.E4M3.F32.PACK_AB_MERGE_C R9, RZ, R3, RZ ;  /* 0x00000003ff09723e */ /* 0x002fe200048070ff */
[----:B------:R0:W-:Y:S04]  /*24440*/  @!P0 STG.E.U8 desc[UR20][R26.64+0x1f0], R13 ;  /* 0x0001f00d1a008986 */ /* 0x0001e8000c101114 */
[----:B------:R0:W-:Y:S04]  /*24450*/  @!P4 STG.E.U8 desc[UR20][R26.64+0x1f1], R7 ;  /* 0x0001f1071a00c986 */ /* 0x0001e8000c101114 */
[----:B------:R0:W-:Y:S01]  /*24460*/  @!P6 STG.E.U8 desc[UR20][R24.64+0x1f9], R9 ;  /* 0x0001f9091800e986 */ /* 0x0001e2000c101114 */
[----:B--2---:R-:W-:-:S05]  /*24470*/  FMUL R2, R31, UR27 ;  /* 0x0000001b1f027c20 */ /* 0x004fca0008400000 */
[----:B------:R-:W-:Y:S01]  /*24480*/  F2FP.SATFINITE.E4M3.F32.PACK_AB_MERGE_C R3, RZ, R2, RZ ;  /* 0x00000002ff03723e */ /* 0x000fe200048070ff */
[----:B---3--:R-:W-:-:S04]  /*24490*/  FMUL R4, R29, UR27 ;  /* 0x0000001b1d047c20 */ /* 0x008fc80008400000 */
[----:B------:R0:W-:Y:S01]  /*244a0*/  @!P5 STG.E.U8 desc[UR20][R24.64+0x1f8], R3 ;  /* 0x0001f8031800d986 */ /* 0x0001e2000c101114 */
[----:B----4-:R-:W-:Y:S01]  /*244b0*/  F2FP.SATFINITE.E4M3.F32.PACK_AB_MERGE_C R11, RZ, R4, RZ ;  /* 0x00000004ff0b723e */ /* 0x010fe200048070ff */
[----:B-----5:R-:W-:-:S05]  /*244c0*/  FMUL R5, R28, UR27 ;  /* 0x0000001b1c057c20 */ /* 0x020fca0008400000 */
[----:B------:R-:W-:Y:S01]  /*244d0*/  F2FP.SATFINITE.E4M3.F32.PACK_AB_MERGE_C R5, RZ, R5, RZ ;  /* 0x00000005ff05723e */ /* 0x000fe200048070ff */
[----:B------:R0:W-:Y:S04]  /*244e0*/  @!P2 STG.E.U8 desc[UR20][R26.64+0x1f8], R11 ;  /* 0x0001f80b1a00a986 */ /* 0x0001e8000c101114 */
[----:B------:R0:W-:Y:S02]  /*244f0*/  @!P1 STG.E.U8 desc[UR20][R26.64+0x1f9], R5 ;  /* 0x0001f9051a009986 */ /* 0x0001e4000c101114 */
.L_x_549:
[----:B------:R-:W-:Y:S05]  /*24500*/  BSYNC B0 ;  /* 0x0000000000007941 */ /* 0x000fea0003800000 */
.L_x_35:
[----:B0-----:R-:W3:Y:S01]  /*24510*/  LDL.LU R22, [R1+0x458] ;  /* 0x0004580001167983 */ /* 0x001ee20000300800 */
[----:B--2-4-:R-:W-:Y:S01]  /*24520*/  IMAD.U32 R3, RZ, RZ, UR22 ;  /* 0x00000016ff037e24 */ /* 0x014fe2000f8e00ff */
[----:B------:R-:W-:Y:S02]  /*24530*/  ULDC.64 UR6, c[0x0][0x650] ;  /* 0x0001940000067ab9 */ /* 0x000fe40000000a00 */
[----:B------:R-:W2:Y:S01]  /*24540*/  LDL.LU R19, [R1+0x45c] ;  /* 0x00045c0001137983 */ /* 0x000ea20000300800 */
[----:B-----5:R-:W-:Y:S01]  /*24550*/  IMAD.U32 R0, RZ, RZ, UR16 ;  /* 0x00000010ff007e24 */ /* 0x020fe2000f8e00ff */
[----:B------:R0:W-:Y:S01]  /*24560*/  SYNCS.ARRIVE.TRANS64.A1T0 RZ, [R3+UR30], RZ ;  /* 0x000000ff03ff79a7 */ /* 0x0001e2000810001e */
[----:B------:R-:W-:Y:S02]  /*24570*/  IMAD.U32 R2, RZ, RZ, UR16 ;  /* 0x00000010ff027e24 */ /* 0x000fe4000f8e00ff */
[----:B------:R-:W-:Y:S02]  /*24580*/  IMAD.MOV.U32 R4, RZ, RZ, -0x1 ;  /* 0xffffffffff047424 */ /* 0x000fe400078e00ff */
[----:B0-----:R-:W-:Y:S01]  /*24590*/  IMAD.U32 R3, RZ, RZ, UR14 ;  /* 0x0000000eff037e24 */ /* 0x001fe2000f8e00ff */
[----:B--2---:R-:W-:-:S02]  /*245a0*/  LEA R19, P0, R0, R19, 0x1 ;  /* 0x0000001300137211 */ /* 0x004fc400078008ff */
[----:B------:R-:W-:Y:S02]  /*245b0*/  PRMT R0, RZ, 0x7610, R0 ;  /* 0x00007610ff007816 */ /* 0x000fe40000000000 */
[----:B---3--:R-:W-:Y:S01]  /*245c0*/  LEA.HI.X R22, R2, R22, R3, 0x1, P0 ;  /* 0x0000001602167211 */ /* 0x008fe200000f0c03 */
[----:B------:R-:W-:Y:S01]  /*245d0*/  IMAD.MOV.U32 R2, RZ, RZ, -0x1 ;  /* 0xffffffffff027424 */ /* 0x000fe200078e00ff */
[----:B------:R0:W-:Y:S01]  /*245e0*/  STL [R1+0x45c], R19 ;  /* 0x00045c1301007387 */ /* 0x0001e20000100800 */
[----:B------:R-:W-:Y:S01]  /*245f0*/  IMAD.MOV.U32 R3, RZ, RZ, -0x1 ;  /* 0xffffffffff037424 */ /* 0x000fe200078e00ff */
[----:B------:R-:W-:Y:S02]  /*24600*/  ISETP.GE.U32.AND P0, PT, R19, UR6, PT ;  /* 0x0000000613007c0c */ /* 0x000fe4000bf06070 */
[----:B------:R0:W-:Y:S02]  /*24610*/  STL [R1+0x458], R22 ;  /* 0x0004581601007387 */ /* 0x0001e40000100800 */
[----:B------:R-:W-:-:S02]  /*24620*/  ISETP.GE.U32.AND.EX P0, PT, R22, UR7, PT, P0 ;  /* 0x0000000716007c0c */ /* 0x000fc4000bf06100 */
[----:B------:R0:W-:Y:S04]  /*24630*/  STL [R1+0x460], R4 ;  /* 0x0004600401007387 */ /* 0x0001e80000100800 */
[----:B------:R0:W-:Y:S04]  /*24640*/  STL [R1+0x454], R2 ;  /* 0x0004540201007387 */ /* 0x0001e80000100800 */
[----:B------:R0:W-:Y:S03]  /*24650*/  STL [R1+0x464], R3 ;  /* 0x0004640301007387 */ /* 0x0001e60000100800 */
[----:B------:R-:W-:Y:S05]  /*24660*/  @P0 BRA `(.L_x_550) ;  /* 0x0000000400740947 */ /* 0x000fea0003800000 */
[----:B------:R-:W2:Y:S01]  /*24670*/  S2R R14, SR_CTAID.X ;  /* 0x00000000000e7919 */ /* 0x000ea20000002500 */
[----:B------:R-:W3:Y:S01]  /*24680*/  LDC.64 R8, c[0x0][0x628] ;  /* 0x00018a00ff087b82 */ /* 0x000ee20000000a00 */
[----:B------:R-:W-:Y:S01]  /*24690*/  ULDC UR6, c[0x0][0x150] ;  /* 0x0000540000067ab9 */ /* 0x000fe20000000800 */
[----:B------:R-:W-:Y:S01]  /*246a0*/  IMAD.MOV.U32 R6, RZ, RZ, R19 ;  /* 0x000000ffff067224 */ /* 0x000fe200078e0013 */
[----:B------:R-:W4:Y:S01]  /*246b0*/  S2R R16, SR_CTAID.Y ;  /* 0x0000000000107919 */ /* 0x000f220000002600 */
[----:B------:R-:W-:-:S04]  /*246c0*/  IMAD.MOV.U32 R7, RZ, RZ, R22 ;  /* 0x000000ffff077224 */ /* 0x000fc800078e0016 */
[----:B------:R-:W0:Y:S08]  /*246d0*/  LDC R17, c[0x0][0x144] ;  /* 0x00005100ff117b82 */ /* 0x000e300000000800 */
[----:B------:R-:W0:Y:S08]  /*246e0*/  LDC R10, c[0x0][0x630] ;  /* 0x00018c00ff0a7b82 */ /* 0x000e300000000800 */
[----:B------:R-:W0:Y:S01]  /*246f0*/  LDC.64 R12, c[0x0][0x620] ;  /* 0x00018800ff0c7b82 */ /* 0x000e220000000a00 */
[----:B---3--:R-:W-:-:S04]  /*24700*/  ISETP.NE.U32.AND P0, PT, R8, RZ, PT ;  /* 0x000000ff0800720c */ /* 0x008fc80003f05070 */
[----:B------:R-:W-:Y:S02]  /*24710*/  ISETP.NE.AND.EX P0, PT, R9, RZ, PT, P0 ;  /* 0x000000ff0900720c */ /* 0x000fe40003f05300 */
[----:B--2---:R-:W-:-:S05]  /*24720*/  I2FP.F32.U32 R0, R14 ;  /* 0x0000000e00007245 */ /* 0x004fca0000201000 */
[----:B------:R-:W-:-:S04]  /*24730*/  FMUL R0, R0, UR6 ;  /* 0x0000000600007c20 */ /* 0x000fc80008400000 */
[----:B------:R2:W3:Y:S02]  /*24740*/  F2I.U32.TRUNC.NTZ R15, R0 ;  /* 0x00000000000f7305 */ /* 0x0004e4000020f000 */
[----:B----4-:R-:W-:Y:S05]  /*24750*/  @!P0 BRA `(.L_x_551) ;  /* 0x0000000000288947 */ /* 0x010fea0003800000 */
[----:B--2---:R-:W2:Y:S02]  /*24760*/  LDC R0, c[0x0][0x634] ;  /* 0x00018d00ff007b82 */ /* 0x004ea40000000800 */
[----:B--2---:R-:W-:-:S05]  /*24770*/  IADD3 R7, P0, R19, R0, RZ ;  /* 0x0000000013077210 */ /* 0x004fca0007f1e0ff */
[----:B------:R-:W-:-:S04]  /*24780*/  IMAD.X R11, RZ, RZ, R22, P0 ;  /* 0x000000ffff0b7224 */ /* 0x000fc800000e0616 */
[----:B0-----:R-:W-:-:S04]  /*24790*/  IMAD.WIDE.U32 R2, R11, R8, RZ ;  /* 0x000000080b027225 */ /* 0x001fc800078e00ff */
[----:B------:R-:W-:-:S04]  /*247a0*/  IMAD.WIDE.U32 R4, P0, R7, R9, R2 ;  /* 0x0000000907047225 */ /* 0x000fc80007800002 */
[----:B------:R-:W-:-:S04]  /*247b0*/  IMAD.WIDE.U32 R2, R7, R8, RZ ;  /* 0x0000000807027225 */ /* 0x000fc800078e00ff */
[----:B------:R-:W-:Y:S01]  /*247c0*/  IMAD.X R7, RZ, RZ, RZ, P0 ;  /* 0x000000ffff077224 */ /* 0x000fe200000e06ff */
[----:B------:R-:W-:Y:S01]  /*247d0*/  IADD3 RZ, P0, R3, R4, RZ ;  /* 0x0000000403ff7210 */ /* 0x000fe20007f1e0ff */
[----:B------:R-:W-:-:S04]  /*247e0*/  IMAD.MOV.U32 R6, RZ, RZ, R5 ;  /* 0x000000ffff067224 */ /* 0x000fc800078e0005 */
[----:B------:R-:W-:-:S08]  /*247f0*/  IMAD.WIDE.U32.X R6, R11, R9, R6, P0 ;  /* 0x000000090b067225 */ /* 0x000fd000000e0406 */
.L_x_551:
[-CC-:B0-----:R-:W-:Y:S01]  /*24800*/  SHF.R.U64 R11, R6, R10.reuse, R7.reuse ;  /* 0x0000000a060b7219 */ /* 0x181fe20000001207 */
[----:B------:R-:W0:Y:S01]  /*24810*/  LDC.64 R20, c[0x0][0x640] ;  /* 0x00019000ff147b82 */ /* 0x000e220000000a00 */
[----:B--2---:R-:W-:Y:S01]  /*24820*/  SHF.R.U32.HI R0, RZ, R10, R7 ;  /* 0x0000000aff007219 */ /* 0x004fe20000011607 */
[----:B------:R-:W-:Y:S01]  /*24830*/  IMAD.MOV.U32 R2, RZ, RZ, R19 ;  /* 0x000000ffff027224 */ /* 0x000fe200078e0013 */
[----:B------:R-:W-:Y:S01]  /*24840*/  IADD3 R5, P0, RZ, -R11, RZ ;  /* 0x8000000bff057210 */ /* 0x000fe20007f1e0ff */
[----:B---3--:R-:W-:Y:S01]  /*24850*/  IMAD.MOV R15, RZ, RZ, -R15 ;  /* 0x000000ffff0f7224 */ /* 0x008fe200078e0a0f */
[----:B------:R-:W-:Y:S01]  /*24860*/  ULDC UR6, c[0x0][0x154] ;  /* 0x0000550000067ab9 */ /* 0x000fe20000000800 */
[----:B------:R-:W-:Y:S02]  /*24870*/  IMAD.MOV.U32 R7, RZ, RZ, 0x1 ;  /* 0x00000001ff077424 */ /* 0x000fe400078e00ff */
[----:B------:R-:W2:Y:S01]  /*24880*/  LDC R4, c[0x0][0x618] ;  /* 0x00018600ff047b82 */ /* 0x000ea20000000800 */
[----:B------:R-:W-:-:S02]  /*24890*/  IMAD.X R3, RZ, RZ, ~R0, P0 ;  /* 0x000000ffff037224 */ /* 0x000fc400000e0e00 */
[----:B------:R-:W-:Y:S02]  /*248a0*/  IMAD R17, R17, R15, R14 ;  /* 0x0000000f11117224 */ /* 0x000fe400078e020e */
[-C--:B------:R-:W-:Y:S02]  /*248b0*/  IMAD R0, R3, R12.reuse, RZ ;  /* 0x0000000c03007224 */ /* 0x080fe400078e02ff */
[----:B------:R-:W-:Y:S01]  /*248c0*/  IMAD.MOV.U32 R3, RZ, RZ, R22 ;  /* 0x000000ffff037224 */ /* 0x000fe200078e0016 */
[----:B------:R-:W3:Y:S01]  /*248d0*/  LDC R6, c[0x0][0x608] ;  /* 0x00018200ff067b82 */ /* 0x000ee20000000800 */
[----:B------:R-:W-:-:S04]  /*248e0*/  IMAD.WIDE.U32 R2, R5, R12, R2 ;  /* 0x0000000c05027225 */ /* 0x000fc800078e0002 */
[----:B------:R-:W-:-:S03]  /*248f0*/  IMAD R5, R5, R13, R0 ;  /* 0x0000000d05057224 */ /* 0x000fc600078e0200 */
[----:B------:R-:W4:Y:S01]  /*24900*/  LDC R18, c[0x0][0x658] ;  /* 0x00019600ff127b82 */ /* 0x000f220000000800 */
[----:B------:R-:W-:Y:S01]  /*24910*/  I2FP.F32.U32 R0, R16 ;  /* 0x0000001000007245 */ /* 0x000fe20000201000 */
[----:B------:R-:W-:Y:S01]  /*24920*/  IMAD.IADD R3, R3, 0x1, R5 ;  /* 0x0000000103037824 */ /* 0x000fe200078e0205 */
[----:B0-----:R-:W-:Y:S01]  /*24930*/  ISETP.NE.U32.AND P0, PT, R20, RZ, PT ;  /* 0x000000ff1400720c */ /* 0x001fe20003f05070 */
[----:B------:R-:W-:Y:S02]  /*24940*/  IMAD.MOV.U32 R5, RZ, RZ, -0x1 ;  /* 0xffffffffff057424 */ /* 0x000fe400078e00ff */
[----:B------:R-:W-:Y:S02]  /*24950*/  FMUL R0, R0, UR6 ;  /* 0x0000000600007c20 */ /* 0x000fe40008400000 */
[----:B------:R-:W0:Y:S01]  /*24960*/  LDC R15, c[0x0][0x148] ;  /* 0x00005200ff0f7b82 */ /* 0x000e220000000800 */
[----:B--2---:R-:W-:Y:S01]  /*24970*/  SHF.R.U64 R10, R2, R4, R3 ;  /* 0x00000004020a7219 */ /* 0x004fe20000001203 */
[----:B------:R2:W0:Y:S01]  /*24980*/  F2I.U32.TRUNC.NTZ R13, R0 ;  /* 0x00000000000d7305 */ /* 0x000422000020f000 */
[----:B------:R-:W-:-:S02]  /*24990*/  ISETP.NE.AND.EX P0, PT, R21, RZ, PT, P0 ;  /* 0x000000ff1500720c */ /* 0x000fc40003f05300 */
[----:B------:R-:W-:-:S03]  /*249a0*/  SHF.R.U32.HI R3, RZ, R4, R3 ;  /* 0x00000004ff037219 */ /* 0x000fc60000011603 */
[----:B------:R-:W0:Y:S01]  /*249b0*/  LDC R14, c[0x0][0x600] ;  /* 0x00018000ff0e7b82 */ /* 0x000e220000000800 */
[-CC-:B---3--:R-:W-:Y:S02]  /*249c0*/  SHF.R.U64 R8, R10, R6.reuse, R3.reuse ;  /* 0x000000060a087219 */ /* 0x188fe40000001203 */
[----:B------:R-:W-:-:S05]  /*249d0*/  SHF.R.U32.HI R3, RZ, R6, R3 ;  /* 0x00000006ff037219 */ /* 0x000fca0000011603 */
[----:B------:R-:W3:Y:S01]  /*249e0*/  LDC R22, c[0x0][0x648] ;  /* 0x00019200ff167b82 */ /* 0x000ee20000000800 */
[-CC-:B----4-:R-:W-:Y:S02]  /*249f0*/  SHF.R.U64 R12, R8, R18.reuse, R3.reuse ;  /* 0x00000012080c7219 */ /* 0x190fe40000001203 */
[-C--:B------:R-:W-:Y:S02]  /*24a00*/  SHF.L.U32 R5, R5, R18.reuse, RZ ;  /* 0x0000001205057219 */ /* 0x080fe400000006ff */
[-C--:B------:R-:W-:Y:S01]  /*24a10*/  SHF.R.U32.HI R3, RZ, R18.reuse, R3 ;  /* 0x00000012ff037219 */ /* 0x080fe20000011603 */
[----:B------:R-:W-:Y:S01]  /*24a20*/  IMAD.MOV.U32 R2, RZ, RZ, R12 ;  /* 0x000000ffff027224 */ /* 0x000fe200078e000c */
[----:B------:R-:W-:Y:S01]  /*24a30*/  SHF.L.U32 R18, R7, R18, RZ ;  /* 0x0000001207127219 */ /* 0x000fe200000006ff */
[----:B------:R-:W4:Y:S01]  /*24a40*/  LDC R23, c[0x0][0x638] ;  /* 0x00018e00ff177b82 */ /* 0x000f220000000800 */
[----:B------:R-:W-:-:S07]  /*24a50*/  LOP3.LUT R19, RZ, R5, RZ, 0x33, !PT ;  /* 0x00000005ff137212 */ /* 0x000fce00078e33ff */
[----:B------:R-:W0:Y:S01]  /*24a60*/  LDC R24, c[0x0][0x610] ;  /* 0x00018400ff187b82 */ /* 0x000e220000000800 */
[----:B--2---:R-:W-:Y:S05]  /*24a70*/  @!P0 BRA `(.L_x_552) ;  /* 0x0000000000288947 */ /* 0x004fea0003800000 */
        /* <DEDUP_REMOVED lines=10> */
.L_x_552:
[----:B---3--:R-:W-:Y:S01]  /*24b20*/  SHF.R.U64 R0, R2, R22, R3 ;  /* 0x0000001602007219 */ /* 0x008fe20000001203 */
[----:B0-----:R-:W-:Y:S01]  /*24b30*/  VIADD R7, R14, 0xffffffff ;  /* 0xffffffff0e077836 */ /* 0x001fe20000000000 */
[----:B------:R-:W-:Y:S01]  /*24b40*/  LOP3.LUT R5, R8, R19, RZ, 0xc0, !PT ;  /* 0x0000001308057212 */ /* 0x000fe200078ec0ff */
[----:B------:R-:W-:Y:S02]  /*24b50*/  IMAD.MOV R13, RZ, RZ, -R13 ;  /* 0x000000ffff0d7224 */ /* 0x000fe400078e0a0d */
[----:B------:R-:W-:Y:S02]  /*24b60*/  IMAD.MOV R3, RZ, RZ, -R0 ;  /* 0x000000ffff037224 */ /* 0x000fe400078e0a00 */
[----:B------:R-:W-:Y:S01]  /*24b70*/  IMAD R2, R18, R0, R5 ;  /* 0x0000000012027224 */ /* 0x000fe200078e0205 */
[----:B------:R-:W-:Y:S01]  /*24b80*/  LOP3.LUT R5, R10, R7, RZ, 0xc0, !PT ;  /* 0x000000070a057212 */ /* 0x000fe200078ec0ff */
[----:B------:R-:W-:Y:S02]  /*24b90*/  @P3 IMAD R17, R15, R13, R16 ;  /* 0x0000000d0f113224 */ /* 0x000fe400078e0210 */
[----:B----4-:R-:W-:-:S02]  /*24ba0*/  IMAD R0, R3, R23, R12 ;  /* 0x0000001703007224 */ /* 0x010fc400078e020c */
[----:B------:R-:W-:Y:S02]  /*24bb0*/  IMAD.MOV.U32 R4, RZ, RZ, 0x1 ;  /* 0x00000001ff047424 */ /* 0x000fe400078e00ff */
[----:B------:R-:W-:Y:S02]  /*24bc0*/  IMAD R2, R2, R24, R17 ;  /* 0x0000001802027224 */ /* 0x000fe400078e0211 */
[----:B------:R-:W-:Y:S01]  /*24bd0*/  IMAD R3, R0, R14, R5 ;  /* 0x0000000e00037224 */ /* 0x000fe200078e0205 */
[----:B------:R-:W-:-:S04]  /*24be0*/  PRMT R0, R4, 0x7610, R0 ;  /* 0x0000761004007816 */ /* 0x000fc80000000000 */
[----:B------:R-:W-:Y:S02]  /*24bf0*/  SEL R4, R3, R2, !P3 ;  /* 0x0000000203047207 */ /* 0x000fe40005800000 */
[----:B------:R-:W-:-:S03]  /*24c00*/  SEL R2, R2, R3, !P3 ;  /* 0x0000000302027207 */ /* 0x000fc60005800000 */
[----:B------:R2:W-:Y:S04]  /*24c10*/  STL [R1+0x464], R4 ;  /* 0x0004640401007387 */ /* 0x0005e80000100800 */
[----:B------:R2:W-:Y:S04]  /*24c20*/  STL [R1+0x454], R11 ;  /* 0x0004540b01007387 */ /* 0x0005e80000100800 */
[----:B------:R2:W-:Y:S02]  /*24c30*/  STL [R1+0x460], R2 ;  /* 0x0004600201007387 */ /* 0x0005e40000100800 */
.L_x_550:
[----:B------:R-:W-:Y:S01]  /*24c40*/  LOP3.LUT P0, RZ, R0, 0xff, RZ, 0xc0, !PT ;  /* 0x000000ff00ff7812 */ /* 0x000fe2000780c0ff */
[----:B------:R-:W-:-:S12]  /*24c50*/  ULOP3.LUT UR31, UR31, 0x1, URZ, 0x3c, !UPT ;  /* 0x000000011f1f7892 */ /* 0x000fd8000f8e3c3f */
[----:B------:R-:W-:Y:S05]  /*24c60*/  @P0 BRA `(.L_x_553) ;  /* 0xfffffdc8004c0947 */ /* 0x000fea000383ffff */
[----:B------:R-:W-:Y:S05]  /*24c70*/  EXIT ;  /* 0x000000000000794d */ /* 0x000fea0003800000 */
.L_x_13:
[----:B------:R-:W-:-:S08]  /*24c80*/  ISETP.NE.AND P0, PT, RZ, UR6, PT ;  /* 0x00000006ff007c0c */ /* 0x000fd0000bf05270 */
[----:B0123--:R-:W0:-:S00]  /*24c90*/  USETMAXREG.DEALLOC.CTAPOOL 0x18 ;  /* 0x00000018000079c8 */ /* 0x00fe0000080e0500 */
[----:B------:R-:W-:Y:S05]  /*24ca0*/  @P0 EXIT ;  /* 0x000000000000094d */ /* 0x000fea0003800000 */
[----:B0-----:R-:W-:Y:S01]  /*24cb0*/  LOP3.LUT P0, RZ, R0, 0xff, RZ, 0xc0, !PT ;  /* 0x000000ff00ff7812 */ /* 0x001fe2000780c0ff */
[----:B------:R-:W-:Y:S02]  /*24cc0*/  IMAD.MOV.U32 R0, RZ, RZ, 0x1 ;  /* 0x00000001ff007424 */ /* 0x000fe400078e00ff */
[----:B------:R-:W-:-:S10]  /*24cd0*/  IMAD.MOV.U32 R6, RZ, RZ, RZ ;  /* 0x000000ffff067224 */ /* 0x000fd400078e00ff */
[----:B------:R-:W-:Y:S05]  /*24ce0*/  @!P0 BRA `(.L_x_554) ;  /* 0x0000000c00448947 */ /* 0x000fea0003800000 */
[----:B------:R-:W-:Y:S01]  /*24cf0*/  LOP3.LUT P0, RZ, R2, 0x1f, RZ, 0xc0, !PT ;  /* 0x0000001f02ff7812 */ /* 0x000fe2000780c0ff */
[----:B------:R-:W-:Y:S01]  /*24d00*/  ULDC UR5, c[0x0][0x658] ;  /* 0x0001960000057ab9 */ /* 0x000fe20000000800 */
[----:B------:R-:W-:Y:S01]  /*24d10*/  UMOV UR6, 0xffffffff ;  /* 0xffffffff00067882 */ /* 0x000fe20000000000 */
[----:B------:R-:W-:Y:S01]  /*24d20*/  BSSY B0, `(.L_x_554) ;  /* 0x00000cd000007945 */ /* 0x000fe20003800000 */
[----:B------:R-:W-:Y:S01]  /*24d30*/  USHF.L.U32 UR6, UR6, UR5, URZ ;  /* 0x0000000506067299 */ /* 0x000fe2000800063f */
[C---:B------:R-:W-:Y:S01]  /*24d40*/  ISETP.NE.AND P2, PT, R3.reuse, RZ, PT ;  /* 0x000000ff0300720c */ /* 0x040fe20003f45270 */
[----:B------:R-:W-:Y:S01]  /*24d50*/  IMAD.MOV.U32 R8, RZ, RZ, 0x1 ;  /* 0x00000001ff087424 */ /* 0x000fe200078e00ff */
[----:B------:R-:W-:Y:S01]  /*24d60*/  ISETP.NE.OR P0, PT, R3, RZ, !P0 ;  /* 0x000000ff0300720c */ /* 0x000fe20004705670 */
[----:B------:R-:W-:Y:S01]  /*24d70*/  IMAD.MOV.U32 R0, RZ, RZ, 0x1 ;  /* 0x00000001ff007424 */ /* 0x000fe200078e00ff */
[----:B------:R-:W-:Y:S01]  /*24d80*/  ULDC UR4, c[0x0][0x600] ;  /* 0x0001800000047ab9 */ /* 0x000fe20000000800 */
[----:B------:R-:W-:Y:S01]  /*24d90*/  IMAD.MOV.U32 R6, RZ, RZ, RZ ;  /* 0x000000ffff067224 */ /* 0x000fe200078e00ff */
[----:B------:R-:W-:Y:S01]  /*24da0*/  UMOV UR7, 0x1 ;  /* 0x0000000100077882 */ /* 0x000fe20000000000 */
[----:B------:R-:W-:-:S02]  /*24db0*/  UIADD3 UR26, UR15, 0x1, URZ ;  /* 0x000000010f1a7890 */ /* 0x000fc4000fffe03f */
[----:B------:R-:W-:Y:S02]  /*24dc0*/  ULOP3.LUT UR27, UR13, 0x2, URZ, 0xfc, !UPT ;  /* 0x000000020d1b7892 */ /* 0x000fe4000f8efc3f */
[----:B------:R-:W-:Y:S02]  /*24dd0*/  UIADD3 UR20, UR4, -0x1, URZ ;  /* 0xffffffff04147890 */ /* 0x000fe4000fffe03f */
[----:B------:R-:W-:Y:S02]  /*24de0*/  USHF.L.U32 UR22, UR7, UR5, URZ ;  /* 0x0000000507167299 */ /* 0x000fe4000800063f */
[----:B------:R-:W-:Y:S01]  /*24df0*/  ULOP3.LUT UR21, URZ, UR6, URZ, 0x33, !UPT ;  /* 0x000000063f157292 */ /* 0x000fe2000f8e333f */
[----:B------:R-:W-:-:S11]  /*24e00*/  ULDC.64 UR24, c[0x0][0x198] ;  /* 0x0000660000187ab9 */ /* 0x000fd60000000a00 */
.L_x_566:
[----:B------:R-:W-:-:S03]  /*24e10*/  UMOV UR4, 0xffffffff ;  /* 0xffffffff00047882 */ /* 0x000fc60000000000 */
[----:B01----:R-:W-:Y:S05]  /*24e20*/  BRA.DIV UR4, `(.L_x_555) ;  /* 0x0000001204687947 */ /* 0x003fea000b800000 */
[----:B------:R-:W-:-:S13]  /*24e30*/  ELECT P1, URZ, PT ;  /* 0x00000000003f782f */ /* 0x000fda0003820000 */
.L_x_581:
[----:B------:R-:W0:Y:S01]  /*24e40*/  LDC R2, c[0x0][0x28c] ;  /* 0x0000a300ff027b82 */ /* 0x000e220000000800 */
[----:B------:R-:W-:Y:S01]  /*24e50*/  BSSY B1, `(.L_x_556) ;  /* 0x000003b000017945 */ /* 0x000fe20003800000 */
[----:B0-----:R-:W-:-:S13]  /*24e60*/  ISETP.LT.OR P1, PT, R2, 0x1, !P1 ;  /* 0x000000010200780c */ /* 0x001fda0004f21670 */
[----:B------:R-:W-:Y:S05]  /*24e70*/  @P1 BRA `(.L_x_557) ;  /* 0x0000000000e01947 */ /* 0x000fea0003800000 */
[----:B------:R-:W2:Y:S04]  /*24e80*/  LDL.LU R4, [R1+0x464] ;  /* 0x0004640001047983 */ /* 0x000ea80000300800 */
[----:B------:R-:W3:Y:S01]  /*24e90*/  LDL.LU R3, [R1+0x460] ;  /* 0x0004600001037983 */ /* 0x000ee20000300800 */
[----:B------:R-:W-:Y:S02]  /*24ea0*/  IMAD.MOV.U32 R13, RZ, RZ, RZ ;  /* 0x000000ffff0d7224 */ /* 0x000fe400078e00ff */
[----:B------:R-:W-:Y:S02]  /*24eb0*/  IMAD.U32 R11, RZ, RZ, UR26 ;  /* 0x0000001aff0b7e24 */ /* 0x000fe4000f8e00ff */
[----:B------:R-:W-:Y:S02]  /*24ec0*/  IMAD.MOV.U32 R5, RZ, RZ, R6 ;  /* 0x000000ffff057224 */ /* 0x000fe400078e0006 */
[----:B--2---:R-:W-:-:S02]  /*24ed0*/  IMAD.SHL.U32 R2, R4, 0x200, RZ ;  /* 0x0000020004027824 */ /* 0x004fc400078e00ff */
[----:B------:R-:W-:Y:S02]  /*24ee0*/  IMAD.MOV.U32 R4, RZ, RZ, R0 ;  /* 0x000000ffff047224 */ /* 0x000fe400078e0000 */
[----:B---3--:R-:W-:-:S07]  /*24ef0*/  IMAD.SHL.U32 R3, R3, 0x40, RZ ;  /* 0x0000004003037824 */ /* 0x008fce00078e00ff */
.L_x_561:
[----:B------:R-:W0:Y:S01]  /*24f00*/  S2R R10, SR_CgaCtaId ;  /* 0x00000000000a7919 */ /* 0x000e220000008800 */
[----:B------:R-:W-:Y:S01]  /*24f10*/  MOV R7, 0x400 ;  /* 0x0000040000077802 */ /* 0x000fe20000000f00 */
[----:B------:R-:W1:Y:S03]  /*24f20*/  @!P2 LDC R9, c[0x0][0x500] ;  /* 0x00014000ff09ab82 */ /* 0x000e660000000800 */
[----:B0-----:R-:W-:Y:S02]  /*24f30*/  LEA R12, R10, R7, 0x18 ;  /* 0x000000070a0c7211 */ /* 0x001fe400078ec0ff */
[----:B------:R-:W-:-:S03]  /*24f40*/  SHF.L.U32 R7, R4, 0x1f, RZ ;  /* 0x0000001f04077819 */ /* 0x000fc600000006ff */
[----:B------:R-:W-:-:S04]  /*24f50*/  IMAD R10, R5, 0x8, R12 ;  /* 0x00000008050a7824 */ /* 0x000fc800078e020c */
[----:B------:R-:W0:Y:S02]  /*24f60*/  SYNCS.PHASECHK.TRANS64.TRYWAIT P1, [R10+URZ+0x30], R7 ;  /* 0x000030070a0075a7 */ /* 0x000e24000802017f */
[----:B01----:R-:W-:Y:S05]  /*24f70*/  @!P1 BRA `(.L_x_558) ;  /* 0x0000001000349947 */ /* 0x003fea0003800000 */
.L_x_582:
[----:B------:R-:W-:Y:S01]  /*24f80*/  UPRMT UR4, UR27, 0x9910, URZ ;  /* 0x000099101b047896 */ /* 0x000fe2000800003f */
[----:B------:R1:W-:Y:S03]  /*24f90*/  @!P2 SYNCS.ARRIVE.TRANS64 RZ, [R10+URZ], R9 ;  /* 0x000000090affa9a7 */ /* 0x0003e6000800003f */
[----:B------:R-:W-:-:S06]  /*24fa0*/  UISETP.NE.AND UP0, UPT, UR4, 0x2, UPT ;  /* 0x000000020400788c */ /* 0x000fcc000bf05270 */
[----:B------:R-:W-:-:S13]  /*24fb0*/  PLOP3.LUT P1, PT, PT, PT, UP0, 0x80, 0x0 ;  /* 0x000000000000781c */ /* 0x000fda0003f2f008 */
[----:B-1----:R-:W-:Y:S05]  /*24fc0*/  @P1 BRA `(.L_x_559) ;  /* 0x0000000000041947 */ /* 0x002fea0003800000 */
[----:B------:R-:W-:Y:S01]  /*24fd0*/  BPT.TRAP 0x1 ;  /* 0x000000040000795c */ /* 0x000fe20000300000 */
.L_x_559:
[----:B------:R-:W-:Y:S05]  /*24fe0*/  @P0 BRA `(.L_x_560) ;  /* 0x0000000000040947 */ /* 0x000fea0003800000 */
[----:B------:R-:W-:Y:S01]  /*24ff0*/  BPT.TRAP 0x1 ;  /* 0x000000040000795c */ /* 0x000fe20000300000 */
.L_x_560:
[----:B------:R-:W2:Y:S01]  /*25000*/  LDL R9, [R1+0x454] ;  /* 0x0004540001097983 */ /* 0x000ea20000100800 */
[C-C-:B0-----:R-:W-:Y:S01]  /*25010*/  IMAD R7, R5.reuse, 0x1000, R12.reuse ;  /* 0x0000100005077824 */ /* 0x141fe200078e020c */
[----:B------:R-:W-:Y:S01]  /*25020*/  R2UR UR9, R10 ;  /* 0x000000000a0972ca */ /* 0x000fe200000e0000 */
[----:B------:R-:W-:Y:S01]  /*25030*/  IMAD R12, R5, 0x8000, R12 ;  /* 0x00008000050c7824 */ /* 0x000fe200078e020c */
[----:B------:R-:W-:Y:S01]  /*25040*/  UIADD3 UR4, UP0, UR24, 0xf0, URZ ;  /* 0x000000f018047890 */ /* 0x000fe2000ff1e03f */
[----:B------:R-:W-:Y:S01]  /*25050*/  VIADD R11, R11, 0xffffffff ;  /* 0xffffffff0b0b7836 */ /* 0x000fe20000000000 */
[----:B------:R-:W-:Y:S01]  /*25060*/  R2UR UR5, R7 ;  /* 0x00000000070572ca */ /* 0x000fe200000e0000 */
[----:B------:R-:W-:Y:S01]  /*25070*/  UIADD3 UR28, UP1, UR24, 0x1f0, URZ ;  /* 0x000001f0181c7890 */ /* 0x000fe2000ff3e03f */
[----:B------:R-:W-:Y:S01]  /*25080*/  R2UR UR8, R12 ;  /* 0x000000000c0872ca */ /* 0x000fe200000e0000 */
[----:B------:R-:W-:Y:S01]  /*25090*/  VIADD R5, R5, 0x1 ;  /* 0x0000000105057836 */ /* 0x000fe20000000000 */
[----:B------:R-:W-:Y:S01]  /*250a0*/  R2UR UR11, R3 ;  /* 0x00000000030b72ca */ /* 0x000fe200000e0000 */
[----:B------:R-:W-:Y:S01]  /*250b0*/  UIADD3.X UR29, URZ, UR25, URZ, UP1, !UPT ;  /* 0x000000193f1d7290 */ /* 0x000fe20008ffe43f */
[----:B------:R-:W-:Y:S01]  /*250c0*/  R2UR UR10, R13 ;  /* 0x000000000d0a72ca */ /* 0x000fe200000e0000 */
[----:B------:R-:W-:Y:S01]  /*250d0*/  UMOV UR6, 0x0 ;  /* 0x0000000000067882 */ /* 0x000fe20000000000 */
[----:B------:R-:W-:Y:S01]  /*250e0*/  R2UR UR23, R2 ;  /* 0x00000000021772ca */ /* 0x000fe200000e0000 */
[----:B------:R-:W-:Y:S01]  /*250f0*/  UMOV UR7, 0x10000000 ;  /* 0x1000000000077882 */ /* 0x000fe20000000000 */
[----:B------:R-:W-:Y:S01]  /*25100*/  ISETP.GT.AND P4, PT, R11, 0x1, PT ;  /* 0x000000010b00780c */ /* 0x000fe20003f84270 */
[----:B------:R-:W-:Y:S01]  /*25110*/  VIADD R13, R13, 0x40 ;  /* 0x000000400d0d7836 */ /* 0x000fe20000000000 */
[----:B------:R-:W-:Y:S01]  /*25120*/  ISETP.NE.AND P1, PT, R5, 0x6, PT ;  /* 0x000000060500780c */ /* 0x000fe20003f25270 */
[----:B------:R-:W-:-:S02]  /*25130*/  UIADD3 UR18, UR5, 0x180, URZ ;  /* 0x0000018005127890 */ /* 0x000fc4000fffe03f */
[----:B------:R-:W-:Y:S01]  /*25140*/  UIADD3.X UR5, URZ, UR25, URZ, UP0, !UPT ;  /* 0x000000193f057290 */ /* 0x000fe200087fe43f */
[----:B------:R-:W-:Y:S01]  /*25150*/  SEL R7, RZ, 0x1, P1 ;  /* 0x00000001ff077807 */ /* 0x000fe20000800000 */
[----:B------:R-:W-:Y:S01]  /*25160*/  UIADD3 UR19, UR8, 0x6180, URZ ;  /* 0x0000618008137890 */ /* 0x000fe2000fffe03f */
[----:B------:R-:W-:Y:S02]  /*25170*/  SEL R5, R5, RZ, P1 ;  /* 0x000000ff05057207 */ /* 0x000fe40000800000 */
[----:B------:R-:W-:Y:S01]  /*25180*/  UMOV UR8, UR18 ;  /* 0x0000001200087c82 */ /* 0x000fe20008000000 */
[----:B------:R-:W-:Y:S02]  /*25190*/  LOP3.LUT R4, R4, R7, RZ, 0x3c, !PT ;  /* 0x0000000704047212 */ /* 0x000fe400078e3cff */
[----:B--2---:R-:W-:-:S13]  /*251a0*/  R2UR UR12, R9 ;  /* 0x00000000090c72ca */ /* 0x004fda00000e0000 */
[----:B------:R0:W-:Y:S02]  /*251b0*/  UTMALDG.3D [UR8], [UR4], desc[UR6] ;  /* 0x00000608040075b4 */ /* 0x0001e40008011000 */
[----:B0-----:R-:W-:Y:S01]  /*251c0*/  UMOV UR8, UR19 ;  /* 0x0000001300087c82 */ /* 0x001fe20008000000 */
[----:B------:R-:W-:Y:S02]  /*251d0*/  UMOV UR11, UR23 ;  /* 0x00000017000b7c82 */ /* 0x000fe40008000000 */
[----:B------:R0:W-:Y:S02]  /*251e0*/  UTMALDG.3D [UR8], [UR28], desc[UR6] ;  /* 0x000006081c0075b4 */ /* 0x0001e40008011000 */
[----:B0-----:R-:W-:Y:S05]  /*251f0*/  @P4 BRA `(.L_x_561) ;  /* 0xfffffffc00404947 */ /* 0x001fea000383ffff */
.L_x_557:
[----:B------:R-:W-:Y:S05]  /*25200*/  BSYNC B1 ;  /* 0x0000000000017941 */ /* 0x000fea0003800000 */
.L_x_556:
[----:B------:R-:W2:Y:S01]  /*25210*/  LDL.LU R14, [R1+0x458] ;  /* 0x00045800010e7983 */ /* 0x000ea20000300800 */
[----:B------:R-:W-:Y:S01]  /*25220*/  LOP3.LUT P1, RZ, R8, 0xff, RZ, 0xc0, !PT ;  /* 0x000000ff08ff7812 */ /* 0x000fe2000782c0ff */
[----:B------:R-:W-:Y:S01]  /*25230*/  VIADD R6, R6, UR15 ;  /* 0x0000000f06067c36 */ /* 0x000fe20008000000 */
[----:B------:R-:W-:Y:S01]  /*25240*/  UISETP.GE.U32.AND UP0, UPT, UR15, 0x6, UPT ;  /* 0x000000060f00788c */ /* 0x000fe2000bf06070 */
[----:B------:R-:W3:Y:S01]  /*25250*/  LDL.LU R12, [R1+0x45c] ;  /* 0x00045c00010c7983 */ /* 0x000ee20000300800 */
[----:B------:R-:W-:Y:S01]  /*25260*/  IMAD.MOV.U32 R4, RZ, RZ, -0x1 ;  /* 0xffffffffff047424 */ /* 0x000fe200078e00ff */
[----:B------:R-:W-:Y:S01]  /*25270*/  ULDC.64 UR4, c[0x0][0x650] ;  /* 0x0001940000047ab9 */ /* 0x000fe20000000a00 */
[----:B------:R-:W-:Y:S01]  /*25280*/  BSSY B1, `(.L_x_562) ;  /* 0x0000074000017945 */ /* 0x000fe20003800000 */
[----:B------:R-:W-:Y:S02]  /*25290*/  PRMT R8, RZ, 0x7610, R8 ;  /* 0x00007610ff087816 */ /* 0x000fe40000000008 */
[----:B------:R-:W-:-:S04]  /*252a0*/  PLOP3.LUT P4, PT, PT, PT, UP0, 0x80, 0x0 ;  /* 0x000000000000781c */ /* 0x000fc80003f8f008 */
[----:B------:R-:W0:Y:S01]  /*252b0*/  @P1 S2R R3, SR_CgaCtaId ;  /* 0x0000000000031919 */ /* 0x000e220000008800 */
[----:B------:R-:W-:-:S04]  /*252c0*/  @P1 MOV R2, 0x400 ;  /* 0x0000040000021802 */ /* 0x000fc80000000f00 */
[----:B0-----:R-:W-:-:S04]  /*252d0*/  @P1 LEA R2, R3, R2, 0x18 ;  /* 0x0000000203021211 */ /* 0x001fc800078ec0ff */
[----:B------:R0:W-:Y:S01]  /*252e0*/  @P1 SYNCS.ARRIVE.TRANS64.A1T0 RZ, [R2+URZ+0x98], RZ ;  /* 0x000098ff02ff19a7 */ /* 0x0001e2000810003f */
[----:B------:R-:W-:Y:S01]  /*252f0*/  ISETP.GT.U32.AND P1, PT, R6, 0x5, PT ;  /* 0x000000050600780c */ /* 0x000fe20003f24070 */
[----:B0-----:R-:W-:-:S05]  /*25300*/  IMAD.U32 R2, RZ, RZ, UR15 ;  /* 0x0000000fff027e24 */ /* 0x001fca000f8e00ff */
[----:B------:R-:W-:Y:S01]  /*25310*/  ISETP.LT.U32.AND P1, PT, R2, 0x6, P1 ;  /* 0x000000060200780c */ /* 0x000fe20000f21070 */
[----:B------:R-:W-:-:S05]  /*25320*/  IMAD.WIDE.U32 R2, R6, -0x55555555, RZ ;  /* 0xaaaaaaab06027825 */ /* 0x000fca00078e00ff */
[----:B------:R-:W-:Y:S02]  /*25330*/  SHF.R.U32.HI R5, RZ, 0x2, R3 ;  /* 0x00000002ff057819 */ /* 0x000fe40000011603 */
[----:B------:R-:W-:Y:S02]  /*25340*/  SEL R3, RZ, 0x1, !P1 ;  /* 0x00000001ff037807 */ /* 0x000fe40004800000 */
[----:B------:R-:W-:Y:S01]  /*25350*/  PRMT R2, RZ, 0x7610, R2 ;  /* 0x00007610ff027816 */ /* 0x000fe20000000002 */
[----:B------:R-:W-:Y:S01]  /*25360*/  IMAD R6, R5, -0x6, R6 ;  /* 0xfffffffa05067824 */ /* 0x000fe200078e0206 */
[----:B------:R-:W-:Y:S01]  /*25370*/  LOP3.LUT R0, R0, R3, RZ, 0x3c, !PT ;  /* 0x0000000300007212 */ /* 0x000fe200078e3cff */
[----:B------:R-:W-:-:S03]  /*25380*/  IMAD.MOV.U32 R3, RZ, RZ, -0x1 ;  /* 0xffffffffff037424 */ /* 0x000fc600078e00ff */
[----:B------:R-:W-:Y:S01]  /*25390*/  @P4 LOP3.LUT R0, R0, 0x1, R5, 0x78, !PT ;  /* 0x0000000100004812 */ /* 0x000fe200078e7805 */
[----:B------:R-:W-:Y:S01]  /*253a0*/  IMAD.MOV.U32 R5, RZ, RZ, -0x1 ;  /* 0xffffffffff057424 */ /* 0x000fe200078e00ff */
[----:B---3--:R-:W-:-:S04]  /*253b0*/  IADD3 R12, P1, R12, UR16, RZ ;  /* 0x000000100c0c7c10 */ /* 0x008fc8000ff3e0ff */
[----:B--2---:R-:W-:Y:S01]  /*253c0*/  IADD3.X R14, R14, UR14, RZ, P1, !PT ;  /* 0x0000000e0e0e7c10 */ /* 0x004fe20008ffe4ff */
[----:B------:R0:W-:Y:S01]  /*253d0*/  STL [R1+0x45c], R12 ;  /* 0x00045c0c01007387 */ /* 0x0001e20000100800 */
[----:B------:R-:W-:-:S03]  /*253e0*/  ISETP.GE.U32.AND P1, PT, R12, UR4, PT ;  /* 0x000000040c007c0c */ /* 0x000fc6000bf26070 */
[----:B------:R0:W-:Y:S01]  /*253f0*/  STL [R1+0x458], R14 ;  /* 0x0004580e01007387 */ /* 0x0001e20000100800 */
[----:B------:R-:W-:-:S03]  /*25400*/  ISETP.GE.U32.AND.EX P1, PT, R14, UR5, PT, P1 ;  /* 0x000000050e007c0c */ /* 0x000fc6000bf26110 */
[----:B------:R0:W-:Y:S04]  /*25410*/  STL [R1+0x460], R5 ;  /* 0x0004600501007387 */ /* 0x0001e80000100800 */
[----:B------:R0:W-:Y:S04]  /*25420*/  STL [R1+0x464], R4 ;  /* 0x0004640401007387 */ /* 0x0001e80000100800 */
[----:B------:R0:W-:Y:S02]  /*25430*/  STL [R1+0x454], R3 ;  /* 0x0004540301007387 */ /* 0x0001e40000100800 */
[----:B------:R-:W-:Y:S05]  /*25440*/  @P1 BRA `(.L_x_563) ;  /* 0x00000004005c1947 */ /* 0x000fea0003800000 */
[----:B------:R-:W1:Y:S01]  /*25450*/  S2R R7, SR_CTAID.X ;  /* 0x0000000000077919 */ /* 0x000e620000002500 */
[----:B------:R-:W-:Y:S01]  /*25460*/  ULDC UR4, c[0x0][0x150] ;  /* 0x0000540000047ab9 */ /* 0x000fe20000000800 */
[----:B0-----:R-:W0:Y:S01]  /*25470*/  LDC R4, c[0x0][0x144] ;  /* 0x00005100ff047b82 */ /* 0x001e220000000800 */
[----:B------:R-:W-:Y:S01]  /*25480*/  ULDC UR7, c[0x0][0x630] ;  /* 0x00018c0000077ab9 */ /* 0x000fe20000000800 */
[----:B------:R-:W2:Y:S06]  /*25490*/  S2R R5, SR_CTAID.Y ;  /* 0x0000000000057919 */ /* 0x000eac0000002600 */
[----:B------:R-:W3:Y:S01]  /*254a0*/  LDC R10, c[0x0][0x148] ;  /* 0x00005200ff0a7b82 */ /* 0x000ee20000000800 */
[----:B-1----:R-:W-:-:S02]  /*254b0*/  I2FP.F32.U32 R2, R7 ;  /* 0x0000000700027245 */ /* 0x002fc40000201000 */
[----:B--2---:R-:W-:-:S03]  /*254c0*/  I2FP.F32.U32 R3, R5 ;  /* 0x0000000500037245 */ /* 0x004fc60000201000 */
[----:B------:R-:W-:Y:S01]  /*254d0*/  FMUL R2, R2, UR4 ;  /* 0x0000000402027c20 */ /* 0x000fe20008400000 */
[----:B------:R-:W-:Y:S02]  /*254e0*/  ULDC UR4, c[0x0][0x154] ;  /* 0x0000550000047ab9 */ /* 0x000fe40000000800 */
[----:B------:R-:W-:Y:S01]  /*254f0*/  FMUL R9, R3, UR4 ;  /* 0x0000000403097c20 */ /* 0x000fe20008400000 */
[----:B------:R-:W-:Y:S02]  /*25500*/  ULDC.64 UR4, c[0x0][0x628] ;  /* 0x00018a0000047ab9 */ /* 0x000fe40000000a00 */
[----:B------:R-:W1:Y:S01]  /*25510*/  F2I.U32.TRUNC.NTZ R2, R2 ;  /* 0x0000000200027305 */ /* 0x000e62000020f000 */
[----:B------:R-:W-:-:S04]  /*25520*/  ISETP.NE.U32.AND P1, PT, RZ, UR4, PT ;  /* 0x00000004ff007c0c */ /* 0x000fc8000bf25070 */
[----:B------:R-:W-:-:S03]  /*25530*/  ISETP.NE.AND.EX P1, PT, RZ, UR5, PT, P1 ;  /* 0x00000005ff007c0c */ /* 0x000fc6000bf25310 */
[----:B------:R-:W2:Y:S01]  /*25540*/  F2I.U32.TRUNC.NTZ R9, R9 ;  /* 0x0000000900097305 */ /* 0x000ea2000020f000 */
[----:B-1----:R-:W-:Y:S02]  /*25550*/  IMAD.MOV R3, RZ, RZ, -R2 ;  /* 0x000000ffff037224 */ /* 0x002fe400078e0a02 */
[----:B------:R-:W-:Y:S02]  /*25560*/  IMAD.MOV.U32 R2, RZ, RZ, R12 ;  /* 0x000000ffff027224 */ /* 0x000fe400078e000c */
[----:B0-----:R-:W-:Y:S02]  /*25570*/  IMAD R7, R4, R3, R7 ;  /* 0x0000000304077224 */ /* 0x001fe400078e0207 */
[----:B--2---:R-:W-:-:S04]  /*25580*/  IMAD.MOV R3, RZ, RZ, -R9 ;  /* 0x000000ffff037224 */ /* 0x004fc800078e0a09 */
[----:B---3--:R-:W-:Y:S02]  /*25590*/  @P3 IMAD R7, R10, R3, R5 ;  /* 0x000000030a073224 */ /* 0x008fe400078e0205 */
[----:B------:R-:W-:Y:S01]  /*255a0*/  IMAD.MOV.U32 R3, RZ, RZ, R14 ;  /* 0x000000ffff037224 */ /* 0x000fe200078e000e */
[----:B------:R-:W-:Y:S06]  /*255b0*/  @!P1 BRA `(.L_x_564) ;  /* 0x0000000000289947 */ /* 0x000fec0003800000 */
[----:B------:R-:W-:Y:S02]  /*255c0*/  ULDC UR6, c[0x0][0x634] ;  /* 0x00018d0000067ab9 */ /* 0x000fe40000000800 */
[----:B------:R-:W-:-:S05]  /*255d0*/  IADD3 R3, P1, R12, UR6, RZ ;  /* 0x000000060c037c10 */ /* 0x000fca000ff3e0ff */
[----:B------:R-:W-:-:S04]  /*255e0*/  IMAD.X R9, RZ, RZ, R14, P1 ;  /* 0x000000ffff097224 */ /* 0x000fc800008e060e */
[----:B------:R-:W-:-:S04]  /*255f0*/  IMAD.WIDE.U32 R4, R9, UR4, RZ ;  /* 0x0000000409047c25 */ /* 0x000fc8000f8e00ff */
[----:B------:R-:W-:-:S04]  /*25600*/  IMAD.WIDE.U32 R4, P1, R3, UR5, R4 ;  /* 0x0000000503047c25 */ /* 0x000fc8000f820004 */
[----:B------:R-:W-:-:S04]  /*25610*/  IMAD.WIDE.U32 R2, R3, UR4, RZ ;  /* 0x0000000403027c25 */ /* 0x000fc8000f8e00ff */
[----:B------:R-:W-:Y:S01]  /*25620*/  IMAD.MOV.U32 R2, RZ, RZ, R5 ;  /* 0x000000ffff027224 */ /* 0x000fe200078e0005 */
[----:B------:R-:W-:Y:S01]  /*25630*/  IADD3 RZ, P4, R3, R4, RZ ;  /* 0x0000000403ff7210 */ /* 0x000fe20007f9e0ff */
[----:B------:R-:W-:-:S04]  /*25640*/  IMAD.X R3, RZ, RZ, RZ, P1 ;  /* 0x000000ffff037224 */ /* 0x000fc800008e06ff */
[----:B------:R-:W-:-:S08]  /*25650*/  IMAD.WIDE.U32.X R2, R9, UR5, R2, P4 ;  /* 0x0000000509027c25 */ /* 0x000fd0000a0e0402 */
.L_x_564:
[--C-:B------:R-:W-:Y:S01]  /*25660*/  SHF.R.U64 R9, R2, UR7, R3.reuse ;  /* 0x0000000702097c19 */ /* 0x100fe20008001203 */
[----:B------:R-:W-:Y:S01]  /*25670*/  ULDC.64 UR4, c[0x0][0x620] ;  /* 0x0001880000047ab9 */ /* 0x000fe20000000a00 */
[----:B------:R-:W-:Y:S01]  /*25680*/  SHF.R.U32.HI R2, RZ, UR7, R3 ;  /* 0x00000007ff027c19 */ /* 0x000fe20008011603 */
[----:B------:R-:W-:Y:S01]  /*25690*/  IMAD.MOV.U32 R3, RZ, RZ, R14 ;  /* 0x000000ffff037224 */ /* 0x000fe200078e000e */
[----:B------:R-:W-:Y:S01]  /*256a0*/  IADD3 R11, P1, RZ, -R9, RZ ;  /* 0x80000009ff0b7210 */ /* 0x000fe20007f3e0ff */
[----:B------:R-:W-:-:S04]  /*256b0*/  ULDC.64 UR6, c[0x0][0x640] ;  /* 0x0001900000067ab9 */ /* 0x000fc80000000a00 */
[----:B------:R-:W-:Y:S01]  /*256c0*/  IMAD.X R2, RZ, RZ, ~R2, P1 ;  /* 0x000000ffff027224 */ /* 0x000fe200008e0e02 */
[----:B------:R-:W-:-:S03]  /*256d0*/  ISETP.NE.U32.AND P1, PT, RZ, UR6, PT ;  /* 0x00000006ff007c0c */ /* 0x000fc6000bf25070 */
[----:B------:R-:W-:Y:S01]  /*256e0*/  IMAD R2, R2, UR4, RZ ;  /* 0x0000000402027c24 */ /* 0x000fe2000f8e02ff */
[----:B------:R-:W-:-:S03]  /*256f0*/  ISETP.NE.AND.EX P1, PT, RZ, UR7, PT, P1 ;  /* 0x00000007ff007c0c */ /* 0x000fc6000bf25310 */
[----:B------:R-:W-:Y:S02]  /*25700*/  IMAD R5, R11, UR5, R2 ;  /* 0x000000050b057c24 */ /* 0x000fe4000f8e0202 */
[----:B------:R-:W-:-:S04]  /*25710*/  IMAD.MOV.U32 R2, RZ, RZ, R12 ;  /* 0x000000ffff027224 */ /* 0x000fc800078e000c */
[----:B------:R-:W-:Y:S01]  /*25720*/  IMAD.WIDE.U32 R2, R11, UR4, R2 ;  /* 0x000000040b027c25 */ /* 0x000fe2000f8e0002 */
[----:B------:R-:W-:-:S03]  /*25730*/  ULDC UR4, c[0x0][0x618] ;  /* 0x0001860000047ab9 */ /* 0x000fc60000000800 */
[----:B------:R-:W-:-:S05]  /*25740*/  IMAD.IADD R3, R3, 0x1, R5 ;  /* 0x0000000103037824 */ /* 0x000fca00078e0205 */
[--C-:B------:R-:W-:Y:S02]  /*25750*/  SHF.R.U64 R10, R2, UR4, R3.reuse ;  /* 0x00000004020a7c19 */ /* 0x100fe40008001203 */
[----:B------:R-:W-:Y:S01]  /*25760*/  SHF.R.U32.HI R3, RZ, UR4, R3 ;  /* 0x00000004ff037c19 */ /* 0x000fe20008011603 */
[----:B------:R-:W-:-:S03]  /*25770*/  ULDC UR4, c[0x0][0x608] ;  /* 0x0001820000047ab9 */ /* 0x000fc60000000800 */
[--C-:B------:R-:W-:Y:S02]  /*25780*/  SHF.R.U64 R12, R10, UR4, R3.reuse ;  /* 0x000000040a0c7c19 */ /* 0x100fe40008001203 */
[----:B------:R-:W-:Y:S01]  /*25790*/  SHF.R.U32.HI R3, RZ, UR4, R3 ;  /* 0x00000004ff037c19 */ /* 0x000fe20008011603 */
[----:B------:R-:W-:-:S03]  /*257a0*/  ULDC UR4, c[0x0][0x658] ;  /* 0x0001960000047ab9 */ /* 0x000fc60000000800 */
[--C-:B------:R-:W-:Y:S02]  /*257b0*/  SHF.R.U64 R11, R12, UR4, R3.reuse ;  /* 0x000000040c0b7c19 */ /* 0x100fe40008001203 */
[----:B------:R-:W-:-:S03]  /*257c0*/  SHF.R.U32.HI R13, RZ, UR4, R3 ;  /* 0x00000004ff0d7c19 */ /* 0x000fc60008011603 */
[----:B------:R-:W-:Y:S02]  /*257d0*/  IMAD.MOV.U32 R2, RZ, RZ, R11 ;  /* 0x000000ffff027224 */ /* 0x000fe400078e000b */
        /* <DEDUP_REMOVED lines=12> */
.L_x_565:
[----:B------:R-:W-:Y:S01]  /*258a0*/  ULDC UR4, c[0x0][0x648] ;  /* 0x0001920000047ab9 */ /* 0x000fe20000000800 */
[----:B------:R-:W-:Y:S02]  /*258b0*/  LOP3.LUT R12, R12, UR21, RZ, 0xc0, !PT ;  /* 0x000000150c0c7c12 */ /* 0x000fe4000f8ec0ff */
[----:B------:R-:W-:Y:S01]  /*258c0*/  SHF.R.U64 R3, R2, UR4, R3 ;  /* 0x0000000402037c19 */ /* 0x000fe20008001203 */
[----:B------:R-:W-:-:S04]  /*258d0*/  ULDC UR4, c[0x0][0x638] ;  /* 0x00018e0000047ab9 */ /* 0x000fc80000000800 */
[----:B------:R-:W-:Y:S02]  /*258e0*/  IMAD.MOV R2, RZ, RZ, -R3 ;  /* 0x000000ffff027224 */ /* 0x000fe400078e0a03 */
[----:B------:R-:W-:Y:S02]  /*258f0*/  IMAD R12, R3, UR22, R12 ;  /* 0x00000016030c7c24 */ /* 0x000fe4000f8e020c */
[----:B------:R-:W-:Y:S01]  /*25900*/  IMAD R11, R2, UR4, R11 ;  /* 0x00000004020b7c24 */ /* 0x000fe2000f8e020b */
[----:B------:R-:W-:Y:S01]  /*25910*/  ULDC UR4, c[0x0][0x610] ;  /* 0x0001840000047ab9 */ /* 0x000fe20000000800 */
[----:B------:R-:W-:Y:S01]  /*25920*/  LOP3.LUT R2, R10, UR20, RZ, 0xc0, !PT ;  /* 0x000000140a027c12 */ /* 0x000fe2000f8ec0ff */
[----:B------:R-:W-:Y:S01]  /*25930*/  IMAD R7, R12, UR4, R7 ;  /* 0x000000040c077c24 */ /* 0x000fe2000f8e0207 */
[----:B------:R-:W-:-:S03]  /*25940*/  ULDC UR4, c[0x0][0x600] ;  /* 0x0001800000047ab9 */ /* 0x000fc60000000800 */
[----:B------:R-:W-:-:S05]  /*25950*/  IMAD R2, R11, UR4, R2 ;  /* 0x000000040b027c24 */ /* 0x000fca000f8e0202 */
[----:B------:R-:W-:Y:S02]  /*25960*/  SEL R4, R2, R7, !P3 ;  /* 0x0000000702047207 */ /* 0x000fe40005800000 */
[----:B------:R-:W-:Y:S01]  /*25970*/  SEL R3, R7, R2, !P3 ;  /* 0x0000000207037207 */ /* 0x000fe20005800000 */
[----:B------:R-:W-:Y:S02]  /*25980*/  IMAD.MOV.U32 R2, RZ, RZ, 0x1 ;  /* 0x00000001ff027424 */ /* 0x000fe400078e00ff */
[----:B------:R1:W-:Y:S04]  /*25990*/  STL [R1+0x464], R4 ;  /* 0x0004640401007387 */ /* 0x0003e80000100800 */
[----:B------:R1:W-:Y:S04]  /*259a0*/  STL [R1+0x460], R3 ;  /* 0x0004600301007387 */ /* 0x0003e80000100800 */
[----:B------:R1:W-:Y:S02]  /*259b0*/  STL [R1+0x454], R9 ;  /* 0x0004540901007387 */ /* 0x0003e40000100800 */
.L_x_563:
[----:B------:R-:W-:Y:S05]  /*259c0*/  BSYNC B1 ;  /* 0x0000000000017941 */ /* 0x000fea0003800000 */
.L_x_562:
[----:B------:R-:W-:-:S13]  /*259d0*/  LOP3.LUT P1, RZ, R2, 0xff, RZ, 0xc0, !PT ;  /* 0x000000ff02ff7812 */ /* 0x000fda000782c0ff */
[----:B------:R-:W-:Y:S05]  /*259e0*/  @P1 BRA `(.L_x_566) ;  /* 0xfffffff400081947 */ /* 0x000fea000383ffff */
[----:B------:R-:W-:Y:S05]  /*259f0*/  BSYNC B0 ;  /* 0x0000000000007941 */ /* 0x000fea0003800000 */
.L_x_554:
[----:B------:R-:W-:-:S03]  /*25a00*/  UMOV UR4, 0xffffffff ;  /* 0xffffffff00047882 */ /* 0x000fc60000000000 */
[----:B------:R-:W-:Y:S05]  /*25a10*/  BRA.DIV UR4, `(.L_x_567) ;  /* 0x0000000604a07947 */ /* 0x000fea000b800000 */
[----:B------:R-:W-:-:S13]  /*25a20*/  ELECT P0, URZ, PT ;  /* 0x00000000003f782f */ /* 0x000fda0003800000 */
.L_x_585:
[----:B------:R-:W-:Y:S04]  /*25a30*/  BSSY B0, `(.L_x_568) ;  /* 0x000003e000007945 */ /* 0x000fe80003800000 */
[----:B------:R-:W-:Y:S05]  /*25a40*/  @!P0 BRA `(.L_x_569) ;  /* 0x0000000000f08947 */ /* 0x000fea0003800000 */
[----:B------:R-:W-:-:S04]  /*25a50*/  ULOP3.LUT UR4, UR13, 0x2, URZ, 0xfc, !UPT ;  /* 0x000000020d047892 */ /* 0x000fc8000f8efc3f */
[----:B------:R-:W-:-:S06]  /*25a60*/  UISETP.NE.AND UP0, UPT, UR4, 0x3, UPT ;  /* 0x000000030400788c */ /* 0x000fcc000bf05270 */
[----:B------:R-:W-:-:S13]  /*25a70*/  PLOP3.LUT P0, PT, PT, PT, UP0, 0x80, 0x0 ;  /* 0x000000000000781c */ /* 0x000fda0003f0f008 */
[----:B------:R-:W-:Y:S05]  /*25a80*/  @!P0 BRA `(.L_x_570) ;  /* 0x0000000000048947 */ /* 0x000fea0003800000 */
[----:B------:R-:W-:Y:S01]  /*25a90*/  BPT.TRAP 0x1 ;  /* 0x000000040000795c */ /* 0x000fe20000300000 */
.L_x_570:
[----:B01----:R-:W0:Y:S01]  /*25aa0*/  S2R R3, SR_CgaCtaId ;  /* 0x0000000000037919 */ /* 0x003e220000008800 */
[----:B------:R-:W-:-:S04]  /*25ab0*/  MOV R2, 0x400 ;  /* 0x0000040000027802 */ /* 0x000fc80000000f00 */
[----:B0-----:R-:W-:Y:S02]  /*25ac0*/  LEA R3, R3, R2, 0x18 ;  /* 0x0000000203037211 */ /* 0x001fe400078ec0ff */
[----:B------:R-:W-:-:S03]  /*25ad0*/  SHF.L.U32 R2, R0, 0x1f, RZ ;  /* 0x0000001f00027819 */ /* 0x000fc600000006ff */
[----:B------:R-:W-:-:S04]  /*25ae0*/  VIADD R3, R3, 0x30 ;  /* 0x0000003003037836 */ /* 0x000fc80000000000 */
[----:B------:R-:W-:-:S04]  /*25af0*/  IMAD R5, R6, 0x8, R3 ;  /* 0x0000000806057824 */ /* 0x000fc800078e0203 */
[----:B------:R-:W0:Y:S02]  /*25b00*/  SYNCS.PHASECHK.TRANS64.TRYWAIT P0, [R5+URZ], R2 ;  /* 0x00000002050075a7 */ /* 0x000e24000800017f */
[----:B0-----:R-:W-:Y:S05]  /*25b10*/  @!P0 BRA `(.L_x_571) ;  /* 0x0000000400848947 */ /* 0x001fea0003800000 */
.L_x_586:
[----:B------:R-:W-:-:S05]  /*25b20*/  VIADD R6, R6, 0x1 ;  /* 0x0000000106067836 */ /* 0x000fca0000000000 */
[----:B------:R-:W-:-:S04]  /*25b30*/  ISETP.NE.AND P0, PT, R6, 0x6, PT ;  /* 0x000000060600780c */ /* 0x000fc80003f05270 */
[----:B0-----:R-:W-:Y:S02]  /*25b40*/  SEL R5, RZ, 0x1, P0 ;  /* 0x00000001ff057807 */ /* 0x001fe40000000000 */
[----:B------:R-:W-:Y:S02]  /*25b50*/  SEL R6, R6, RZ, P0 ;  /* 0x000000ff06067207 */ /* 0x000fe40000000000 */
[----:B------:R-:W-:-:S03]  /*25b60*/  LOP3.LUT R5, R0, R5, RZ, 0x3c, !PT ;  /* 0x0000000500057212 */ /* 0x000fc600078e3cff */
[----:B------:R-:W-:Y:S01]  /*25b70*/  IMAD R7, R6, 0x8, R3 ;  /* 0x0000000806077824 */ /* 0x000fe200078e0203 */
[----:B------:R-:W-:-:S04]  /*25b80*/  SHF.L.U32 R0, R5, 0x1f, RZ ;  /* 0x0000001f05007819 */ /* 0x000fc800000006ff */
[----:B------:R-:W0:Y:S02]  /*25b90*/  SYNCS.PHASECHK.TRANS64.TRYWAIT P0, [R7+URZ], R0 ;  /* 0x00000000070075a7 */ /* 0x000e24000800017f */
[----:B0-----:R-:W-:Y:S05]  /*25ba0*/  @!P0 BRA `(.L_x_572) ;  /* 0x0000000400748947 */ /* 0x001fea0003800000 */
.L_x_587:
[----:B0-----:R-:W-:-:S05]  /*25bb0*/  VIADD R0, R6, 0x1 ;  /* 0x0000000106007836 */ /* 0x001fca0000000000 */
[----:B------:R-:W-:-:S04]  /*25bc0*/  ISETP.NE.AND P0, PT, R0, 0x6, PT ;  /* 0x000000060000780c */ /* 0x000fc80003f05270 */
[----:B------:R-:W-:Y:S02]  /*25bd0*/  SEL R2, RZ, 0x1, P0 ;  /* 0x00000001ff027807 */ /* 0x000fe40000000000 */
[----:B------:R-:W-:Y:S02]  /*25be0*/  SEL R4, R0, RZ, P0 ;  /* 0x000000ff00047207 */ /* 0x000fe40000000000 */
[----:B------:R-:W-:-:S03]  /*25bf0*/  LOP3.LUT R5, R5, R2, RZ, 0x3c, !PT ;  /* 0x0000000205057212 */ /* 0x000fc600078e3cff */
[----:B------:R-:W-:Y:S01]  /*25c00*/  IMAD R7, R4, 0x8, R3 ;  /* 0x0000000804077824 */ /* 0x000fe200078e0203 */
[----:B------:R-:W-:-:S04]  /*25c10*/  SHF.L.U32 R0, R5, 0x1f, RZ ;  /* 0x0000001f05007819 */ /* 0x000fc800000006ff */
[----:B------:R-:W0:Y:S02]  /*25c20*/  SYNCS.PHASECHK.TRANS64.TRYWAIT P0, [R7+URZ], R0 ;  /* 0x00000000070075a7 */ /* 0x000e24000800017f */
[----:B0-----:R-:W-:Y:S05]  /*25c30*/  @!P0 BRA `(.L_x_573) ;  /* 0x0000000400648947 */ /* 0x001fea0003800000 */
.L_x_588:
        /* <DEDUP_REMOVED lines=9> */
.L_x_589:
        /* <DEDUP_REMOVED lines=9> */
.L_x_590:
[----:B0-----:R-:W-:-:S05]  /*25d60*/  VIADD R0, R4, 0x1 ;  /* 0x0000000104007836 */ /* 0x001fca0000000000 */
[----:B------:R-:W-:-:S04]  /*25d70*/  ISETP.NE.AND P0, PT, R0, 0x6, PT ;  /* 0x000000060000780c */ /* 0x000fc80003f05270 */
[----:B------:R-:W-:Y:S02]  /*25d80*/  SEL R2, RZ, 0x1, P0 ;  /* 0x00000001ff027807 */ /* 0x000fe40000000000 */
[----:B------:R-:W-:Y:S02]  /*25d90*/  SEL R0, R0, RZ, P0 ;  /* 0x000000ff00007207 */ /* 0x000fe40000000000 */
[----:B------:R-:W-:-:S03]  /*25da0*/  LOP3.LUT R2, R5, R2, RZ, 0x3c, !PT ;  /* 0x0000000205027212 */ /* 0x000fc600078e3cff */
[----:B------:R-:W-:Y:S01]  /*25db0*/  IMAD R3, R0, 0x8, R3 ;  /* 0x0000000800037824 */ /* 0x000fe200078e0203 */
[----:B------:R-:W-:-:S07]  /*25dc0*/  SHF.L.U32 R0, R2, 0x1f, RZ ;  /* 0x0000001f02007819 */ /* 0x000fce00000006ff */
.L_x_576:
[----:B0-----:R0:W1:Y:S02]  /*25dd0*/  SYNCS.PHASECHK.TRANS64.TRYWAIT P0, [R3+URZ], R0 ;  /* 0x00000000030075a7 */ /* 0x001064000800017f */
[----:B-1----:R-:W-:Y:S05]  /*25de0*/  @!P0 NANOSLEEP.SYNCS 0x989680 ;  /* 0x009896800000895d */ /* 0x002fea0003900000 */
[----:B------:R-:W1:Y:S02]  /*25df0*/  @!P0 SYNCS.PHASECHK.TRANS64 P0, [R3+URZ], R0 ;  /* 0x00000000030085a7 */ /* 0x000e64000800007f */
[----:B-1----:R-:W-:Y:S05]  /*25e00*/  @!P0 BRA `(.L_x_576) ;  /* 0xfffffffc00f08947 */ /* 0x002fea000383ffff */
.L_x_569:
[----:B------:R-:W-:Y:S05]  /*25e10*/  BSYNC B0 ;  /* 0x0000000000007941 */ /* 0x000fea0003800000 */
.L_x_568:
[----:B------:R-:W-:Y:S05]  /*25e20*/  EXIT ;  /* 0x000000000000794d */ /* 0x000fea0003800000 */
.L_x_15:
[----:B--2---:R-:W-:-:S04]  /*25e30*/  IMAD.U32 R3, RZ, RZ, UR19 ;  /* 0x00000013ff037e24 */ /* 0x004fc8000f8e00ff */
[----:B------:R2:W3:Y:S03]  /*25e40*/  SYNCS.PHASECHK.TRANS64.TRYWAIT P0, [R3+URZ+-0x8], R0 ;  /* 0xfffff800030075a7 */ /* 0x0004e6000800017f */
[----:B---3--:R-:W-:Y:S05]  /*25e50*/  @!P0 NANOSLEEP.SYNCS 0x989680 ;  /* 0x009896800000895d */ /* 0x008fea0003900000 */
[----:B------:R-:W3:Y:S02]  /*25e60*/  @!P0 SYNCS.PHASECHK.TRANS64 P0, [R3+URZ+-0x8], R0 ;  /* 0xfffff800030085a7 */ /* 0x000ee4000800007f */
[----:B---3--:R-:W-:Y:S05]  /*25e70*/  @!P0 BRA `(.L_x_15) ;  /* 0xfffffffc00ec8947 */ /* 0x008fea000383ffff */
[----:B------:R-:W-:Y:S05]  /*25e80*/  BRA `(.L_x_577) ;  /* 0xfffffdb400e47947 */ /* 0x000fea000383ffff */
.L_x_20:
[----:B-1----:R-:W-:-:S04]  /*25e90*/  IMAD.U32 R3, RZ, RZ, UR6 ;  /* 0x00000006ff037e24 */ /* 0x002fc8000f8e00ff */
[----:B------:R1:W2:Y:S03]  /*25ea0*/  SYNCS.PHASECHK.TRANS64.TRYWAIT P0, [R3+URZ], R0 ;  /* 0x00000000030075a7 */ /* 0x0002a6000800017f */
[----:B--2---:R-:W-:Y:S05]  /*25eb0*/  @!P0 NANOSLEEP.SYNCS 0x989680 ;  /* 0x009896800000895d */ /* 0x004fea0003900000 */
[----:B------:R-:W2:Y:S02]  /*25ec0*/  @!P0 SYNCS.PHASECHK.TRANS64 P0, [R3+URZ], R0 ;  /* 0x00000000030085a7 */ /* 0x000ea4000800007f */
[----:B--2---:R-:W-:Y:S05]  /*25ed0*/  @!P0 BRA `(.L_x_20) ;  /* 0xfffffffc00ec8947 */ /* 0x004fea000383ffff */
[----:B------:R-:W-:Y:S05]  /*25ee0*/  BRA `(.L_x_19) ;  /* 0xfffffdd0003c7947 */ /* 0x000fea000383ffff */
.L_x_26:
[----:B-----5:R1:W-:Y:S02]  /*25ef0*/  STL [R1+0x47c], R0 ;  /* 0x00047c0001007387 */ /* 0x0203e40000100800 */
[----:B-1----:R-:W-:-:S04]  /*25f00*/  IMAD.U32 R0, RZ, RZ, UR9 ;  /* 0x00000009ff007e24 */ /* 0x002fc8000f8e00ff */
[----:B------:R1:W2:Y:S03]  /*25f10*/  SYNCS.PHASECHK.TRANS64.TRYWAIT P0, [R0+URZ], R2 ;  /* 0x00000002000075a7 */ /* 0x0002a6000800017f */
[----:B--2---:R-:W-:Y:S05]  /*25f20*/  @!P0 NANOSLEEP.SYNCS 0x989680 ;  /* 0x009896800000895d */ /* 0x004fea0003900000 */
[----:B------:R1:W2:Y:S02]  /*25f30*/  @!P0 SYNCS.PHASECHK.TRANS64 P0, [R0+URZ], R2 ;  /* 0x00000002000085a7 */ /* 0x0002a4000800007f */
[----:B-1----:R1:W5:Y:S02]  /*25f40*/  LDL.LU R0, [R1+0x47c] ;  /* 0x00047c0001007983 */ /* 0x0023640000300800 */
[----:B-12---:R-:W-:Y:S05]  /*25f50*/  @!P0 BRA `(.L_x_26) ;  /* 0xfffffffc00e48947 */ /* 0x006fea000383ffff */
[----:B------:R-:W-:Y:S05]  /*25f60*/  BRA `(.L_x_25) ;  /* 0xfffffe1000fc7947 */ /* 0x000fea000383ffff */
.L_x_34:
[----:B0-----:R-:W-:-:S04]  /*25f70*/  IMAD.U32 R25, RZ, RZ, UR19 ;  /* 0x00000013ff197e24 */ /* 0x001fc8000f8e00ff */
[----:B------:R0:W1:Y:S03]  /*25f80*/  SYNCS.PHASECHK.TRANS64.TRYWAIT P0, [R25+URZ+0x8], R0 ;  /* 0x00000800190075a7 */ /* 0x000066000800017f */
[----:B-1----:R-:W-:Y:S05]  /*25f90*/  @!P0 NANOSLEEP.SYNCS 0x989680 ;  /* 0x009896800000895d */ /* 0x002fea0003900000 */
[----:B------:R-:W1:Y:S02]  /*25fa0*/  @!P0 SYNCS.PHASECHK.TRANS64 P0, [R25+URZ+0x8], R0 ;  /* 0x00000800190085a7 */ /* 0x000e64000800007f */
[----:B-1----:R-:W-:Y:S05]  /*25fb0*/  @!P0 BRA `(.L_x_34) ;  /* 0xfffffffc00ec8947 */ /* 0x002fea000383ffff */
[----:B------:R-:W-:Y:S05]  /*25fc0*/  BRA `(.L_x_578) ;  /* 0xfffffeac00a47947 */ /* 0x000fea000383ffff */
.L_x_555:
[----:B------:R-:W-:Y:S01]  /*25fd0*/  BSSY B1, `(.L_x_579) ;  /* 0x0000006000017945 */ /* 0x000fe20003800000 */
[----:B------:R-:W-:-:S07]  /*25fe0*/  IMAD.MOV.U32 R2, RZ, RZ, -0x1 ;  /* 0xffffffffff027424 */ /* 0x000fce00078e00ff */
[----:B------:R-:W-:Y:S05]  /*25ff0*/  WARPSYNC.COLLECTIVE R2, `(.L_x_580) ;  /* 0x00000000020c7348 */ /* 0x000fea0003c00000 */
[----:B------:R-:W-:Y:S02]  /*26000*/  ELECT P1, UR62, PT ;  /* 0x00000000003e782f */ /* 0x000fe40003820000 */
[----:B------:R-:W-:Y:S01]  /*26010*/  MOV R2, UR62 ;  /* 0x0000003e00027c02 */ /* 0x000fe20008000f00 */
[----:B------:R-:W-:Y:S10]  /*26020*/  ENDCOLLECTIVE ;  /* 0x000000000000791b */ /* 0x000ff40003800000 */
.L_x_580:
[----:B------:R-:W-:Y:S05]  /*26030*/  BSYNC B1 ;  /* 0x0000000000017941 */ /* 0x000fea0003800000 */
.L_x_579:
[----:B------:R-:W-:Y:S05]  /*26040*/  BRA `(.L_x_581) ;  /* 0xffffffec007c7947 */ /* 0x000fea000383ffff */
.L_x_558:
[----:B0-----:R0:W1:Y:S02]  /*26050*/  SYNCS.PHASECHK.TRANS64.TRYWAIT P1, [R10+URZ+0x30], R7 ;  /* 0x000030070a0075a7 */ /* 0x001064000802017f */
[----:B-1----:R-:W-:Y:S05]  /*26060*/  @!P1 NANOSLEEP.SYNCS 0x989680 ;  /* 0x009896800000995d */ /* 0x002fea0003900000 */
[----:B------:R-:W1:Y:S02]  /*26070*/  @!P1 SYNCS.PHASECHK.TRANS64 P1, [R10+URZ+0x30], R7 ;  /* 0x000030070a0095a7 */ /* 0x000e64000802007f */
[----:B-1----:R-:W-:Y:S05]  /*26080*/  @!P1 BRA `(.L_x_558) ;  /* 0xfffffffc00f09947 */ /* 0x002fea000383ffff */
[----:B------:R-:W-:Y:S05]  /*26090*/  BRA `(.L_x_582) ;  /* 0xffffffec00b87947 */ /* 0x000fea000383ffff */
.L_x_567:
[----:B------:R-:W-:Y:S01]  /*260a0*/  BSSY B0, `(.L_x_583) ;  /* 0x0000006000007945 */ /* 0x000fe20003800000 */
[----:B------:R-:W-:-:S07]  /*260b0*/  IMAD.MOV.U32 R2, RZ, RZ, -0x1 ;  /* 0xffffffffff027424 */ /* 0x000fce00078e00ff */
[----:B01----:R-:W-:Y:S05]  /*260c0*/  WARPSYNC.COLLECTIVE R2, `(.L_x_584) ;  /* 0x00000000020c7348 */ /* 0x003fea0003c00000 */
[----:B------:R-:W-:Y:S02]  /*260d0*/  ELECT P1, UR62, PT ;  /* 0x00000000003e782f */ /* 0x000fe40003820000 */
[----:B------:R-:W-:Y:S01]  /*260e0*/  MOV R2, UR62 ;  /* 0x0000003e00027c02 */ /* 0x000fe20008000f00 */
[----:B01----:R-:W-:Y:S10]  /*260f0*/  ENDCOLLECTIVE ;  /* 0x000000000000791b */ /* 0x003ff40003800000 */
.L_x_584:
[----:B------:R-:W-:Y:S05]  /*26100*/  BSYNC B0 ;  /* 0x0000000000007941 */ /* 0x000fea0003800000 */
.L_x_583:
[----:B------:R-:W-:Y:S01]  /*26110*/  PLOP3.LUT P0, PT, P1, PT, PT, 0x80, 0x0 ;  /* 0x000000000000781c */ /* 0x000fe20000f0f070 */
[----:B------:R-:W-:-:S12]  /*26120*/  BRA `(.L_x_585) ;  /* 0xfffffff800407947 */ /* 0x000fd8000383ffff */
.L_x_571:
[----:B0-----:R0:W1:Y:S02]  /*26130*/  SYNCS.PHASECHK.TRANS64.TRYWAIT P0, [R5+URZ], R2 ;  /* 0x00000002050075a7 */ /* 0x001064000800017f */
[----:B-1----:R-:W-:Y:S05]  /*26140*/  @!P0 NANOSLEEP.SYNCS 0x989680 ;  /* 0x009896800000895d */ /* 0x002fea0003900000 */
[----:B------:R-:W1:Y:S02]  /*26150*/  @!P0 SYNCS.PHASECHK.TRANS64 P0, [R5+URZ], R2 ;  /* 0x00000002050085a7 */ /* 0x000e64000800007f */
[----:B-1----:R-:W-:Y:S05]  /*26160*/  @!P0 BRA `(.L_x_571) ;  /* 0xfffffffc00f08947 */ /* 0x002fea000383ffff */
[----:B------:R-:W-:Y:S05]  /*26170*/  BRA `(.L_x_586) ;  /* 0xfffffff800687947 */ /* 0x000fea000383ffff */
.L_x_572:
[----:B0-----:R0:W1:Y:S02]  /*26180*/  SYNCS.PHASECHK.TRANS64.TRYWAIT P0, [R7+URZ], R0 ;  /* 0x00000000070075a7 */ /* 0x001064000800017f */
[----:B-1----:R-:W-:Y:S05]  /*26190*/  @!P0 NANOSLEEP.SYNCS 0x989680 ;  /* 0x009896800000895d */ /* 0x002fea0003900000 */
[----:B------:R-:W1:Y:S02]  /*261a0*/  @!P0 SYNCS.PHASECHK.TRANS64 P0, [R7+URZ], R0 ;  /* 0x00000000070085a7 */ /* 0x000e64000800007f */
[----:B-1----:R-:W-:Y:S05]  /*261b0*/  @!P0 BRA `(.L_x_572) ;  /* 0xfffffffc00f08947 */ /* 0x002fea000383ffff */
[----:B------:R-:W-:Y:S05]  /*261c0*/  BRA `(.L_x_587) ;  /* 0xfffffff800787947 */ /* 0x000fea000383ffff */
.L_x_573:
[----:B0-----:R0:W1:Y:S02]  /*261d0*/  SYNCS.PHASECHK.TRANS64.TRYWAIT P0, [R7+URZ], R0 ;  /* 0x00000000070075a7 */ /* 0x001064000800017f */
[----:B-1----:R-:W-:Y:S05]  /*261e0*/  @!P0 NANOSLEEP.SYNCS 0x989680 ;  /* 0x009896800000895d */ /* 0x002fea0003900000 */
[----:B------:R-:W1:Y:S02]  /*261f0*/  @!P0 SYNCS.PHASECHK.TRANS64 P0, [R7+URZ], R0 ;  /* 0x00000000070085a7 */ /* 0x000e64000800007f */
[----:B-1----:R-:W-:Y:S05]  /*26200*/  @!P0 BRA `(.L_x_573) ;  /* 0xfffffffc00f08947 */ /* 0x002fea000383ffff */
[----:B------:R-:W-:Y:S05]  /*26210*/  BRA `(.L_x_588) ;  /* 0xfffffff800887947 */ /* 0x000fea000383ffff */
.L_x_574:
[----:B0-----:R0:W1:Y:S02]  /*26220*/  SYNCS.PHASECHK.TRANS64.TRYWAIT P0, [R7+URZ], R0 ;  /* 0x00000000070075a7 */ /* 0x001064000800017f */
[----:B-1----:R-:W-:Y:S05]  /*26230*/  @!P0 NANOSLEEP.SYNCS 0x989680 ;  /* 0x009896800000895d */ /* 0x002fea0003900000 */
[----:B------:R-:W1:Y:S02]  /*26240*/  @!P0 SYNCS.PHASECHK.TRANS64 P0, [R7+URZ], R0 ;  /* 0x00000000070085a7 */ /* 0x000e64000800007f */
[----:B-1----:R-:W-:Y:S05]  /*26250*/  @!P0 BRA `(.L_x_574) ;  /* 0xfffffffc00f08947 */ /* 0x002fea000383ffff */
[----:B------:R-:W-:Y:S05]  /*26260*/  BRA `(.L_x_589) ;  /* 0xfffffff800987947 */ /* 0x000fea000383ffff */
.L_x_575:
[----:B0-----:R0:W1:Y:S02]  /*26270*/  SYNCS.PHASECHK.TRANS64.TRYWAIT P0, [R7+URZ], R0 ;  /* 0x00000000070075a7 */ /* 0x001064000800017f */
[----:B-1----:R-:W-:Y:S05]  /*26280*/  @!P0 NANOSLEEP.SYNCS 0x989680 ;  /* 0x009896800000895d */ /* 0x002fea0003900000 */
[----:B------:R-:W1:Y:S02]  /*26290*/  @!P0 SYNCS.PHASECHK.TRANS64 P0, [R7+URZ], R0 ;  /* 0x00000000070085a7 */ /* 0x000e64000800007f */
[----:B-1----:R-:W-:Y:S05]  /*262a0*/  @!P0 BRA `(.L_x_575) ;  /* 0xfffffffc00f08947 */ /* 0x002fea000383ffff */
[----:B------:R-:W-:Y:S05]  /*262b0*/  BRA `(.L_x_590) ;  /* 0xfffffff800a87947 */ /* 0x000fea000383ffff */
.L_x_591:
[----:B------:R-:W-:-:S00]  /*262c0*/  BRA `(.L_x_591) ;  /* 0xfffffffc00fc7947 */ /* 0x000fc0000383ffff */
[----:B------:R-:W-:-:S00]  /*262d0*/  NOP ;  /* 0x0000000000007918 */ /* 0x000fc00000000000 */
        /* <DEDUP_REMOVED lines=10> */
.L_x_592:


//--------------------- .nv.shared._ZN7cutlass13device_kernelINS_4gemm6kernel13GemmUniversalIN4cute5tupleIJiiiiEEENS1_10collective13CollectiveMmaINS1_37MainloopSm90TmaGmmaWarpSpecializedFP8ILi6ENS5_IJNS4_1CILi1EEESB_SB_EEENS1_32KernelTmaWarpSpecializedPingpongEEENS5_IJNSA_ILi64EEENSA_ILi512EEESF_EEENS_12float_e4m3_tENS5_IJlSB_lEEESI_SJ_NS4_8TiledMMAINS4_8MMA_AtomIJNS4_4SM904GMMA31MMA_64x256x32_F32E4M3E4M3_SS_TNILNSN_7ScaleInE1ELSP_1EEEEEENS4_6LayoutISC_NS5_IJNSA_ILi0EEEST_ST_EEEEENS5_IJNS4_10UnderscoreESW_SW_EEEEENS4_13SM90_TMA_LOADENS4_14ComposedLayoutINS4_7SwizzleILi2ELi4ELi3EEENS4_18smem_ptr_flag_bitsILi8EEENSS_INS5_IJNSA_ILi8EEESF_EEENS5_IJSF_SB_EEEEEEEvNS4_8identityESZ_S19_vS1A_EENS_8epilogue10collective6detail29Sm90TmaWarpSpecializedAdapterINS1D_15DefaultEpilogueISI_SJ_SJ_NS1C_6thread17LinearCombinationISI_Li1EffLNS1H_9ScaleType4KindE0ELNS_15FloatRoundStyleE2ESI_EENS1_15EpilogueDefaultEEEEEvvEEEEvNT_6ParamsE --------------------------
	.section	.nv.shared._ZN7cutlass13device_kernelINS_4gemm6kernel13GemmUniversalIN4cute5tupleIJiiiiEEENS1_10collective13CollectiveMmaINS1_37MainloopSm90TmaGmmaWarpSpecializedFP8ILi6ENS5_IJNS4_1CILi1EEESB_SB_EEENS1_32KernelTmaWarpSpecializedPingpongEEENS5_IJNSA_ILi64EEENSA_ILi512EEESF_EEENS_12float_e4m3_tENS5_IJlSB_lEEESI_SJ_NS4_8TiledMMAINS4_8MMA_AtomIJNS4_4SM904GMMA31MMA_64x256x32_F32E4M3E4M3_SS_TNILNSN_7ScaleInE1ELSP_1EEEEEENS4_6LayoutISC_NS5_IJNSA_ILi0EEEST_ST_EEEEENS5_IJNS4_10UnderscoreESW_SW_EEEEENS4_13SM90_TMA_LOADENS4_14ComposedLayoutINS4_7SwizzleILi2ELi4ELi3EEENS4_18smem_ptr_flag_bitsILi8EEENSS_INS5_IJNSA_ILi8EEESF_EEENS5_IJSF_SB_EEEEEEEvNS4_8identityESZ_S19_vS1A_EENS_8epilogue10collective6detail29Sm90TmaWarpSpecializedAdapterINS1D_15DefaultEpilogueISI_SJ_SJ_NS1C_6thread17LinearCombinationISI_Li1EffLNS1H_9ScaleType4KindE0ELNS_15FloatRoundStyleE2ESI_EENS1_15EpilogueDefaultEEEEEvvEEEEvNT_6ParamsE,"aw",@nobits
	.sectionflags	@""
	.align	16
	.zero		1024


//--------------------- .nv.shared.reserved.0     --------------------------
	.section	.nv.shared.reserved.0,"aw",@nobits
	.weak		__nv_reservedSMEM_offset_0_alias
	.size		__nv_reservedSMEM_offset_0_alias, 0, 0
	.other		__nv_reservedSMEM_offset_0_alias,@"STO_CUDA_RESERVED_SHARED STV_DEFAULT"
__nv_reservedSMEM_offset_0_alias:
	.zero		0


//--------------------- .nv.global                --------------------------
	.section	.nv.global,"aw",@nobits
.nv.global:
	.type		_ZN40_INTERNAL_8dc22e70_4_k_cu_6272eeb8_116754cute1_E,@object
	.size		_ZN40_INTERNAL_8dc22e70_4_k_cu_6272eeb8_116754cute1_E,(_ZN40_INTERNAL_8dc22e70_4_k_cu_6272eeb8_116754cuda3std3__45__cpo6cbeginE - _ZN40_INTERNAL_8dc22e70_4_k_cu_6272eeb8_116754cute1_E)
_ZN40_INTERNAL_8dc22e70_4_k_cu_6272eeb8_116754cute1_E:
	.zero		1
	.type		_ZN40_INTERNAL_8dc22e70_4_k_cu_6272eeb8_116754cuda3std3__45__cpo6cbeginE,@object
	.size		_ZN40_INTERNAL_8dc22e70_4_k_cu_6272eeb8_116754cuda3std3__45__cpo6cbeginE,(_ZN40_INTERNAL_8dc22e70_4_k_cu_6272eeb8_116754cuda3std3__48in_placeE - _ZN40_INTERNAL_8dc22e70_4_k_cu_6272eeb8_116754cuda3std3__45__cpo6cbeginE)
_ZN40_INTERNAL_8dc22e70_4_k_cu_6272eeb8_116754cuda3std3__45__cpo6cbeginE:
	.zero		1
	.type		_ZN40_INTERNAL_8dc22e70_4_k_cu_6272eeb8_116754cuda3std3__48in_placeE,@object
	.size		_ZN40_INTERNAL_8dc22e70_4_k_cu_6272eeb8_116754cuda3std3__48in_placeE,(_ZN40_INTERNAL_8dc22e70_4_k_cu_6272eeb8_116754cuda3std6ranges3__45__cpo9iter_moveE - _ZN40_INTERNAL_8dc22e70_4_k_cu_6272eeb8_116754cuda3std3__48in_placeE)
_ZN40_INTERNAL_8dc22e70_4_k_cu_6272eeb8_116754cuda3std3__48in_placeE:
	.zero		1
	.type		_ZN40_INTERNAL_8dc22e70_4_k_cu_6272eeb8_116754cuda3std6ranges3__45__cpo9iter_moveE,@object
	.size		_ZN40_INTERNAL_8dc22e70_4_k_cu_6272eeb8_116754cuda3std6ranges3__45__cpo9iter_moveE,(_ZN40_INTERNAL_8dc22e70_4_k_cu_6272eeb8_116754cuda3std3__45__cpo5beginE - _ZN40_INTERNAL_8dc22e70_4_k_cu_6272eeb8_116754cuda3std6ranges3__45__cpo9iter_moveE)
_ZN40_INTERNAL_8dc22e70_4_k_cu_6272eeb8_116754cuda3std6ranges3__45__cpo9iter_moveE:
	.zero		1
	.type		_ZN40_INTERNAL_8dc22e70_4_k_cu_6272eeb8_116754cuda3std3__45__cpo5beginE,@object
	.size		_ZN40_INTERNAL_8dc22e70_4_k_cu_6272eeb8_116754cuda3std3__45__cpo5beginE,(_ZN40_INTERNAL_8dc22e70_4_k_cu_6272eeb8_116754cuda3std3__442_GLOBAL__N__8dc22e70_4_k_cu_6272eeb8_116756ignoreE - _ZN40_INTERNAL_8dc22e70_4_k_cu_6272eeb8_116754cuda3std3__45__cpo5beginE)
_ZN40_INTERNAL_8dc22e70_4_k_cu_6272eeb8_116754cuda3std3__45__cpo5beginE:
	.zero		1
	.type		_ZN40_INTERNAL_8dc22e70_4_k_cu_6272eeb8_116754cuda3std3__442_GLOBAL__N__8dc22e70_4_k_cu_6272eeb8_116756ignoreE,@object
	.size		_ZN40_INTERNAL_8dc22e70_4_k_cu_6272eeb8_116754cuda3std3__442_GLOBAL__N__8dc22e70_4_k_cu_6272eeb8_116756ignoreE,(_ZN40_INTERNAL_8dc22e70_4_k_cu_6272eeb8_116754cute7productE - _ZN40_INTERNAL_8dc22e70_4_k_cu_6272eeb8_116754cuda3std3__442_GLOBAL__N__8dc22e70_4_k_cu_6272eeb8_116756ignoreE)
_ZN40_INTERNAL_8dc22e70_4_k_cu_6272eeb8_116754cuda3std3__442_GLOBAL__N__8dc22e70_4_k_cu_6272eeb8_116756ignoreE:
	.zero		1
	.type		_ZN40_INTERNAL_8dc22e70_4_k_cu_6272eeb8_116754cute7productE,@object
	.size		_ZN40_INTERNAL_8dc22e70_4_k_cu_6272eeb8_116754cute7productE,(_ZN40_INTERNAL_8dc22e70_4_k_cu_6272eeb8_116754cuda3std3__45__cpo3endE - _ZN40_INTERNAL_8dc22e70_4_k_cu_6272eeb8_116754cute7productE)
_ZN40_INTERNAL_8dc22e70_4_k_cu_6272eeb8_116754cute7productE:
	.zero		1
	.type		_ZN40_INTERNAL_8dc22e70_4_k_cu_6272eeb8_116754cuda3std3__45__cpo3endE,@object
	.size		_ZN40_INTERNAL_8dc22e70_4_k_cu_6272eeb8_116754cuda3std3__45__cpo3endE,(_ZN40_INTERNAL_8dc22e70_4_k_cu_6272eeb8_116754cuda3std3__419piecewise_constructE - _ZN40_INTERNAL_8dc22e70_4_k_cu_6272eeb8_116754cuda3std3__45__cpo3endE)
_ZN40_INTERNAL_8dc22e70_4_k_cu_6272eeb8_116754cuda3std3__45__cpo3endE:
	.zero		1
	.type		_ZN40_INTERNAL_8dc22e70_4_k_cu_6272eeb8_116754cuda3std3__419piecewise_constructE,@object
	.size		_ZN40_INTERNAL_8dc22e70_4_k_cu_6272eeb8_116754cuda3std3__419piecewise_constructE,(_ZN40_INTERNAL_8dc22e70_4_k_cu_6272eeb8_116754cuda3std3__45__cpo4cendE - _ZN40_INTERNAL_8dc22e70_4_k_cu_6272eeb8_116754cuda3std3__419piecewise_constructE)
_ZN40_INTERNAL_8dc22e70_4_k_cu_6272eeb8_116754cuda3std3__419piecewise_constructE:
	.zero		1
	.type		_ZN40_INTERNAL_8dc22e70_4_k_cu_6272eeb8_116754cuda3std3__45__cpo4cendE,@object
	.size		_ZN40_INTERNAL_8dc22e70_4_k_cu_6272eeb8_116754cuda3std3__45__cpo4cendE,(_ZN40_INTERNAL_8dc22e70_4_k_cu_6272eeb8_116754cuda3std6ranges3__45__cpo4swapE - _ZN40_INTERNAL_8dc22e70_4_k_cu_6272eeb8_116754cuda3std3__45__cpo4cendE)
_ZN40_INTERNAL_8dc22e70_4_k_cu_6272eeb8_116754cuda3std3__45__cpo4cendE:
	.zero		1
	.type		_ZN40_INTERNAL_8dc22e70_4_k_cu_6272eeb8_116754cuda3std6ranges3__45__cpo4swapE,@object
	.size		_ZN40_INTERNAL_8dc22e70_4_k_cu_6272eeb8_116754cuda3std6ranges3__45__cpo4swapE,(.L_7 - _ZN40_INTERNAL_8dc22e70_4_k_cu_6272eeb8_116754cuda3std6ranges3__45__cpo4swapE)
_ZN40_INTERNAL_8dc22e70_4_k_cu_6272eeb8_116754cuda3std6ranges3__45__cpo4swapE:
	.zero		1
.L_7:


//--------------------- .nv.constant0._ZN7cutlass13device_kernelINS_4gemm6kernel13GemmUniversalIN4cute5tupleIJiiiiEEENS1_10collective13CollectiveMmaINS1_37MainloopSm90TmaGmmaWarpSpecializedFP8ILi6ENS5_IJNS4_1CILi1EEESB_SB_EEENS1_32KernelTmaWarpSpecializedPingpongEEENS5_IJNSA_ILi64EEENSA_ILi512EEESF_EEENS_12float_e4m3_tENS5_IJlSB_lEEESI_SJ_NS4_8TiledMMAINS4_8MMA_AtomIJNS4_4SM904GMMA31MMA_64x256x32_F32E4M3E4M3_SS_TNILNSN_7ScaleInE1ELSP_1EEEEEENS4_6LayoutISC_NS5_IJNSA_ILi0EEEST_ST_EEEEENS5_IJNS4_10UnderscoreESW_SW_EEEEENS4_13SM90_TMA_LOADENS4_14ComposedLayoutINS4_7SwizzleILi2ELi4ELi3EEENS4_18smem_ptr_flag_bitsILi8EEENSS_INS5_IJNSA_ILi8EEESF_EEENS5_IJSF_SB_EEEEEEEvNS4_8identityESZ_S19_vS1A_EENS_8epilogue10collective6detail29Sm90TmaWarpSpecializedAdapterINS1D_15DefaultEpilogueISI_SJ_SJ_NS1C_6thread17LinearCombinationISI_Li1EffLNS1H_9ScaleType4KindE0ELNS_15FloatRoundStyleE2ESI_EENS1_15EpilogueDefaultEEEEEvvEEEEvNT_6ParamsE --------------------------
	.section	.nv.constant0._ZN7cutlass13device_kernelINS_4gemm6kernel13GemmUniversalIN4cute5tupleIJiiiiEEENS1_10collective13CollectiveMmaINS1_37MainloopSm90TmaGmmaWarpSpecializedFP8ILi6ENS5_IJNS4_1CILi1EEESB_SB_EEENS1_32KernelTmaWarpSpecializedPingpongEEENS5_IJNSA_ILi64EEENSA_ILi512EEESF_EEENS_12float_e4m3_tENS5_IJlSB_lEEESI_SJ_NS4_8TiledMMAINS4_8MMA_AtomIJNS4_4SM904GMMA31MMA_64x256x32_F32E4M3E4M3_SS_TNILNSN_7ScaleInE1ELSP_1EEEEEENS4_6LayoutISC_NS5_IJNSA_ILi0EEEST_ST_EEEEENS5_IJNS4_10UnderscoreESW_SW_EEEEENS4_13SM90_TMA_LOADENS4_14ComposedLayoutINS4_7SwizzleILi2ELi4ELi3EEENS4_18smem_ptr_flag_bitsILi8EEENSS_INS5_IJNSA_ILi8EEESF_EEENS5_IJSF_SB_EEEEEEEvNS4_8identityESZ_S19_vS1A_EENS_8epilogue10collective6detail29Sm90TmaWarpSpecializedAdapterINS1D_15DefaultEpilogueISI_SJ_SJ_NS1C_6thread17LinearCombinationISI_Li1EffLNS1H_9ScaleType4KindE0ELNS_15FloatRoundStyleE2ESI_EENS1_15EpilogueDefaultEEEEEvvEEEEvNT_6ParamsE,"a",@progbits
	.sectionflags	@""
	.align	4
.nv.constant0._ZN7cutlass13device_kernelINS_4gemm6kernel13GemmUniversalIN4cute5tupleIJiiiiEEENS1_10collective13CollectiveMmaINS1_37MainloopSm90TmaGmmaWarpSpecializedFP8ILi6ENS5_IJNS4_1CILi1EEESB_SB_EEENS1_32KernelTmaWarpSpecializedPingpongEEENS5_IJNSA_ILi64EEENSA_ILi512EEESF_EEENS_12float_e4m3_tENS5_IJlSB_lEEESI_SJ_NS4_8TiledMMAINS4_8MMA_AtomIJNS4_4SM904GMMA31MMA_64x256x32_F32E4M3E4M3_SS_TNILNSN_7ScaleInE1ELSP_1EEEEEENS4_6LayoutISC_NS5_IJNSA_ILi0EEEST_ST_EEEEENS5_IJNS4_10UnderscoreESW_SW_EEEEENS4_13SM90_TMA_LOADENS4_14ComposedLayoutINS4_7SwizzleILi2ELi4ELi3EEENS4_18smem_ptr_flag_bitsILi8EEENSS_INS5_IJNSA_ILi8EEESF_EEENS5_IJSF_SB_EEEEEEEvNS4_8identityESZ_S19_vS1A_EENS_8epilogue10collective6detail29Sm90TmaWarpSpecializedAdapterINS1D_15DefaultEpilogueISI_SJ_SJ_NS1C_6thread17LinearCombinationISI_Li1EffLNS1H_9ScaleType4KindE0ELNS_15FloatRoundStyleE2ESI_EENS1_15EpilogueDefaultEEEEEvvEEEEvNT_6ParamsE:
	.zero		1664


//--------------------- SYMBOLS --------------------------

	.type		.nv.reservedSmem.offset0,@object
	.size		.nv.reservedSmem.offset0,0x4
